//
// Generated by NVIDIA NVVM Compiler
//
// Compiler Build ID: CL-36424714
// Cuda compilation tools, release 13.0, V13.0.88
// Based on NVVM 20.0.0
//

.version 9.0
.target sm_100
.address_size 64

	// .globl	_Z11uniform_addPfS_iii
// _ZZ11uniform_addPfS_iiiE4init has been demoted
.extern .shared .align 16 .b8 shared_data[];

.visible .entry _Z11uniform_addPfS_iii(
	.param .u64 .ptr .align 1 _Z11uniform_addPfS_iii_param_0,
	.param .u64 .ptr .align 1 _Z11uniform_addPfS_iii_param_1,
	.param .u32 _Z11uniform_addPfS_iii_param_2,
	.param .u32 _Z11uniform_addPfS_iii_param_3,
	.param .u32 _Z11uniform_addPfS_iii_param_4
)
{
	.reg .pred 	%p<3>;
	.reg .b32 	%r<17>;
	.reg .b32 	%f<8>;
	.reg .b64 	%rd<11>;
	// demoted variable
	.shared .align 4 .f32 _ZZ11uniform_addPfS_iiiE4init;
	ld.param.u64 	%rd1, [_Z11uniform_addPfS_iii_param_0];
	ld.param.u64 	%rd2, [_Z11uniform_addPfS_iii_param_1];
	ld.param.u32 	%r2, [_Z11uniform_addPfS_iii_param_2];
	ld.param.u32 	%r3, [_Z11uniform_addPfS_iii_param_3];
	ld.param.u32 	%r4, [_Z11uniform_addPfS_iii_param_4];
	mov.u32 	%r1, %tid.x;
	setp.ne.s32 	%p1, %r1, 0;
	@%p1 bra 	$L__BB0_2;
	cvta.to.global.u64 	%rd3, %rd2;
	mov.u32 	%r5, %ctaid.x;
	add.s32 	%r6, %r3, %r5;
	mul.wide.u32 	%rd4, %r6, 4;
	add.s64 	%rd5, %rd3, %rd4;
	ld.global.f32 	%f1, [%rd5];
	st.shared.f32 	[_ZZ11uniform_addPfS_iiiE4init], %f1;
$L__BB0_2:
	cvta.to.global.u64 	%rd6, %rd1;
	mov.u32 	%r7, %ctaid.x;
	mov.u32 	%r8, %ntid.x;
	shl.b32 	%r9, %r7, 8;
	shr.s32 	%r10, %r9, 8;
	mul.lo.s32 	%r11, %r8, %r10;
	shl.b32 	%r12, %r11, 1;
	add.s32 	%r13, %r12, %r1;
	add.s32 	%r14, %r13, %r4;
	bar.sync 	0;
	ld.shared.f32 	%f2, [_ZZ11uniform_addPfS_iiiE4init];
	mul.wide.u32 	%rd7, %r14, 4;
	add.s64 	%rd8, %rd6, %rd7;
	ld.global.f32 	%f3, [%rd8];
	add.f32 	%f4, %f2, %f3;
	st.global.f32 	[%rd8], %f4;
	add.s32 	%r15, %r1, %r8;
	setp.lt.u32 	%p2, %r15, %r2;
	selp.f32 	%f5, 0f3F800000, 0f00000000, %p2;
	add.s32 	%r16, %r14, %r8;
	mul.wide.u32 	%rd9, %r16, 4;
	add.s64 	%rd10, %rd6, %rd9;
	ld.global.f32 	%f6, [%rd10];
	fma.rn.f32 	%f7, %f2, %f5, %f6;
	st.global.f32 	[%rd10], %f7;
	ret;

}
	// .globl	_Z4scanILb1ELb0EEvPfPKfS0_iii
.visible .entry _Z4scanILb1ELb0EEvPfPKfS0_iii(
	.param .u64 .ptr .align 1 _Z4scanILb1ELb0EEvPfPKfS0_iii_param_0,
	.param .u64 .ptr .align 1 _Z4scanILb1ELb0EEvPfPKfS0_iii_param_1,
	.param .u64 .ptr .align 1 _Z4scanILb1ELb0EEvPfPKfS0_iii_param_2,
	.param .u32 _Z4scanILb1ELb0EEvPfPKfS0_iii_param_3,
	.param .u32 _Z4scanILb1ELb0EEvPfPKfS0_iii_param_4,
	.param .u32 _Z4scanILb1ELb0EEvPfPKfS0_iii_param_5
)
{
	.reg .pred 	%p<8>;
	.reg .b32 	%r<78>;
	.reg .b32 	%f<12>;
	.reg .b64 	%rd<17>;

	ld.param.u64 	%rd1, [_Z4scanILb1ELb0EEvPfPKfS0_iii_param_0];
	ld.param.u64 	%rd2, [_Z4scanILb1ELb0EEvPfPKfS0_iii_param_1];
	ld.param.u64 	%rd3, [_Z4scanILb1ELb0EEvPfPKfS0_iii_param_2];
	ld.param.u32 	%r17, [_Z4scanILb1ELb0EEvPfPKfS0_iii_param_4];
	ld.param.u32 	%r73, [_Z4scanILb1ELb0EEvPfPKfS0_iii_param_5];
	setp.ne.s32 	%p1, %r73, 0;
	@%p1 bra 	$L__BB1_2;
	mov.u32 	%r19, %ctaid.x;
	mov.u32 	%r20, %ntid.x;
	shl.b32 	%r21, %r19, 8;
	shr.s32 	%r22, %r21, 8;
	mul.lo.s32 	%r23, %r20, %r22;
	shl.b32 	%r73, %r23, 1;
$L__BB1_2:
	mov.u32 	%r3, %tid.x;
	add.s32 	%r4, %r73, %r3;
	mov.u32 	%r5, %ntid.x;
	add.s32 	%r25, %r3, %r5;
	shr.u32 	%r26, %r3, 4;
	shr.u32 	%r27, %r25, 4;
	cvta.to.global.u64 	%rd4, %rd2;
	mul.wide.s32 	%rd5, %r4, 4;
	add.s64 	%rd6, %rd4, %rd5;
	ld.global.f32 	%f1, [%rd6];
	add.s32 	%r28, %r26, %r3;
	shl.b32 	%r29, %r28, 2;
	mov.u32 	%r30, shared_data;
	add.s32 	%r6, %r30, %r29;
	st.shared.f32 	[%r6], %f1;
	shl.b32 	%r7, %r5, 2;
	cvt.u64.u32 	%rd7, %r7;
	add.s64 	%rd8, %rd6, %rd7;
	ld.global.f32 	%f2, [%rd8];
	add.s32 	%r31, %r27, %r25;
	shl.b32 	%r32, %r31, 2;
	add.s32 	%r8, %r30, %r32;
	st.shared.f32 	[%r8], %f2;
	mov.b32 	%r77, 1;
	mov.u32 	%r74, %r5;
$L__BB1_3:
	bar.sync 	0;
	setp.ge.u32 	%p2, %r3, %r74;
	@%p2 bra 	$L__BB1_5;
	shl.b32 	%r33, %r77, 9;
	shr.s32 	%r34, %r33, 8;
	mad.lo.s32 	%r35, %r34, %r3, %r77;
	add.s32 	%r36, %r35, -1;
	add.s32 	%r37, %r36, %r77;
	shr.s32 	%r38, %r36, 4;
	add.s32 	%r39, %r38, %r35;
	shr.s32 	%r40, %r37, 4;
	add.s32 	%r41, %r37, %r40;
	shl.b32 	%r42, %r41, 2;
	shl.b32 	%r43, %r39, 2;
	add.s32 	%r45, %r30, %r43;
	ld.shared.f32 	%f3, [%r45+-4];
	add.s32 	%r46, %r42, %r30;
	ld.shared.f32 	%f4, [%r46];
	add.f32 	%f5, %f3, %f4;
	st.shared.f32 	[%r46], %f5;
$L__BB1_5:
	shl.b32 	%r77, %r77, 1;
	shr.u32 	%r12, %r74, 1;
	setp.gt.u32 	%p3, %r74, 1;
	mov.u32 	%r74, %r12;
	@%p3 bra 	$L__BB1_3;
	setp.ne.s32 	%p4, %r3, 0;
	@%p4 bra 	$L__BB1_8;
	shl.b32 	%r47, %r5, 1;
	add.s32 	%r48, %r47, -1;
	shr.u32 	%r49, %r48, 4;
	add.s32 	%r50, %r49, %r47;
	shl.b32 	%r51, %r50, 2;
	add.s32 	%r53, %r30, %r51;
	ld.shared.f32 	%f6, [%r53+-4];
	mov.u32 	%r54, %ctaid.x;
	setp.eq.s32 	%p5, %r17, 0;
	selp.b32 	%r55, %r54, %r17, %p5;
	cvta.to.global.u64 	%rd9, %rd3;
	mul.wide.s32 	%rd10, %r55, 4;
	add.s64 	%rd11, %rd9, %rd10;
	st.global.f32 	[%rd11], %f6;
	mov.b32 	%r56, 0;
	st.shared.u32 	[%r53+-4], %r56;
$L__BB1_8:
	mov.b32 	%r76, 1;
$L__BB1_9:
	shr.u32 	%r15, %r77, 1;
	bar.sync 	0;
	setp.ge.u32 	%p6, %r3, %r76;
	@%p6 bra 	$L__BB1_11;
	shl.b32 	%r58, %r77, 8;
	shr.s32 	%r59, %r58, 8;
	and.b32  	%r60, %r59, -2;
	mad.lo.s32 	%r61, %r60, %r3, %r15;
	add.s32 	%r62, %r61, -1;
	add.s32 	%r63, %r62, %r15;
	shr.s32 	%r64, %r62, 4;
	add.s32 	%r65, %r64, %r61;
	shr.s32 	%r66, %r63, 4;
	add.s32 	%r67, %r63, %r66;
	shl.b32 	%r68, %r67, 2;
	shl.b32 	%r69, %r65, 2;
	add.s32 	%r71, %r30, %r69;
	ld.shared.f32 	%f7, [%r71+-4];
	add.s32 	%r72, %r68, %r30;
	ld.shared.f32 	%f8, [%r72];
	st.shared.f32 	[%r71+-4], %f8;
	add.f32 	%f9, %f7, %f8;
	st.shared.f32 	[%r72], %f9;
$L__BB1_11:
	shl.b32 	%r76, %r76, 1;
	setp.le.u32 	%p7, %r76, %r5;
	mov.u32 	%r77, %r15;
	@%p7 bra 	$L__BB1_9;
	cvta.to.global.u64 	%rd13, %rd1;
	ld.shared.f32 	%f10, [%r6];
	add.s64 	%rd15, %rd13, %rd5;
	st.global.f32 	[%rd15], %f10;
	ld.shared.f32 	%f11, [%r8];
	add.s64 	%rd16, %rd15, %rd7;
	st.global.f32 	[%rd16], %f11;
	ret;

}
	// .globl	_Z4scanILb1ELb1EEvPfPKfS0_iii
.visible .entry _Z4scanILb1ELb1EEvPfPKfS0_iii(
	.param .u64 .ptr .align 1 _Z4scanILb1ELb1EEvPfPKfS0_iii_param_0,
	.param .u64 .ptr .align 1 _Z4scanILb1ELb1EEvPfPKfS0_iii_param_1,
	.param .u64 .ptr .align 1 _Z4scanILb1ELb1EEvPfPKfS0_iii_param_2,
	.param .u32 _Z4scanILb1ELb1EEvPfPKfS0_iii_param_3,
	.param .u32 _Z4scanILb1ELb1EEvPfPKfS0_iii_param_4,
	.param .u32 _Z4scanILb1ELb1EEvPfPKfS0_iii_param_5
)
{
	.reg .pred 	%p<10>;
	.reg .b32 	%r<81>;
	.reg .b32 	%f<15>;
	.reg .b64 	%rd<17>;

	ld.param.u64 	%rd3, [_Z4scanILb1ELb1EEvPfPKfS0_iii_param_0];
	ld.param.u64 	%rd4, [_Z4scanILb1ELb1EEvPfPKfS0_iii_param_1];
	ld.param.u64 	%rd5, [_Z4scanILb1ELb1EEvPfPKfS0_iii_param_2];
	ld.param.u32 	%r17, [_Z4scanILb1ELb1EEvPfPKfS0_iii_param_3];
	ld.param.u32 	%r18, [_Z4scanILb1ELb1EEvPfPKfS0_iii_param_4];
	ld.param.u32 	%r76, [_Z4scanILb1ELb1EEvPfPKfS0_iii_param_5];
	setp.ne.s32 	%p1, %r76, 0;
	@%p1 bra 	$L__BB2_2;
	mov.u32 	%r20, %ctaid.x;
	mov.u32 	%r21, %ntid.x;
	shl.b32 	%r22, %r20, 8;
	shr.s32 	%r23, %r22, 8;
	mul.lo.s32 	%r24, %r21, %r23;
	shl.b32 	%r76, %r24, 1;
$L__BB2_2:
	mov.u32 	%r3, %tid.x;
	add.s32 	%r4, %r76, %r3;
	mov.u32 	%r5, %ntid.x;
	add.s32 	%r6, %r3, %r5;
	shr.u32 	%r25, %r3, 4;
	cvta.to.global.u64 	%rd6, %rd4;
	mul.wide.s32 	%rd7, %r4, 4;
	add.s64 	%rd1, %rd6, %rd7;
	ld.global.f32 	%f4, [%rd1];
	add.s32 	%r26, %r25, %r3;
	shl.b32 	%r27, %r26, 2;
	mov.u32 	%r28, shared_data;
	add.s32 	%r7, %r28, %r27;
	st.shared.f32 	[%r7], %f4;
	setp.ge.s32 	%p2, %r6, %r17;
	mov.f32 	%f14, 0f00000000;
	@%p2 bra 	$L__BB2_4;
	shl.b32 	%r29, %r5, 2;
	cvt.u64.u32 	%rd8, %r29;
	add.s64 	%rd9, %rd1, %rd8;
	ld.global.f32 	%f14, [%rd9];
$L__BB2_4:
	shr.u32 	%r31, %r6, 4;
	add.s32 	%r32, %r31, %r6;
	shl.b32 	%r33, %r32, 2;
	add.s32 	%r8, %r28, %r33;
	st.shared.f32 	[%r8], %f14;
	mov.b32 	%r80, 1;
	mov.u32 	%r77, %r5;
$L__BB2_5:
	bar.sync 	0;
	setp.ge.u32 	%p3, %r3, %r77;
	@%p3 bra 	$L__BB2_7;
	shl.b32 	%r35, %r80, 9;
	shr.s32 	%r36, %r35, 8;
	mad.lo.s32 	%r37, %r36, %r3, %r80;
	add.s32 	%r38, %r37, -1;
	add.s32 	%r39, %r38, %r80;
	shr.s32 	%r40, %r38, 4;
	add.s32 	%r41, %r40, %r37;
	shr.s32 	%r42, %r39, 4;
	add.s32 	%r43, %r39, %r42;
	shl.b32 	%r44, %r43, 2;
	shl.b32 	%r45, %r41, 2;
	add.s32 	%r47, %r28, %r45;
	ld.shared.f32 	%f5, [%r47+-4];
	add.s32 	%r48, %r44, %r28;
	ld.shared.f32 	%f6, [%r48];
	add.f32 	%f7, %f5, %f6;
	st.shared.f32 	[%r48], %f7;
$L__BB2_7:
	shl.b32 	%r80, %r80, 1;
	shr.u32 	%r12, %r77, 1;
	setp.gt.u32 	%p4, %r77, 1;
	mov.u32 	%r77, %r12;
	@%p4 bra 	$L__BB2_5;
	setp.ne.s32 	%p5, %r3, 0;
	@%p5 bra 	$L__BB2_10;
	shl.b32 	%r49, %r5, 1;
	add.s32 	%r50, %r49, -1;
	shr.u32 	%r51, %r50, 4;
	add.s32 	%r52, %r51, %r49;
	shl.b32 	%r53, %r52, 2;
	add.s32 	%r55, %r28, %r53;
	ld.shared.f32 	%f8, [%r55+-4];
	mov.u32 	%r56, %ctaid.x;
	setp.eq.s32 	%p6, %r18, 0;
	selp.b32 	%r57, %r56, %r18, %p6;
	cvta.to.global.u64 	%rd10, %rd5;
	mul.wide.s32 	%rd11, %r57, 4;
	add.s64 	%rd12, %rd10, %rd11;
	st.global.f32 	[%rd12], %f8;
	mov.b32 	%r58, 0;
	st.shared.u32 	[%r55+-4], %r58;
$L__BB2_10:
	mov.b32 	%r79, 1;
$L__BB2_11:
	shr.u32 	%r15, %r80, 1;
	bar.sync 	0;
	setp.ge.u32 	%p7, %r3, %r79;
	@%p7 bra 	$L__BB2_13;
	shl.b32 	%r60, %r80, 8;
	shr.s32 	%r61, %r60, 8;
	and.b32  	%r62, %r61, -2;
	mad.lo.s32 	%r63, %r62, %r3, %r15;
	add.s32 	%r64, %r63, -1;
	add.s32 	%r65, %r64, %r15;
	shr.s32 	%r66, %r64, 4;
	add.s32 	%r67, %r66, %r63;
	shr.s32 	%r68, %r65, 4;
	add.s32 	%r69, %r65, %r68;
	shl.b32 	%r70, %r69, 2;
	shl.b32 	%r71, %r67, 2;
	add.s32 	%r73, %r28, %r71;
	ld.shared.f32 	%f9, [%r73+-4];
	add.s32 	%r74, %r70, %r28;
	ld.shared.f32 	%f10, [%r74];
	st.shared.f32 	[%r73+-4], %f10;
	add.f32 	%f11, %f9, %f10;
	st.shared.f32 	[%r74], %f11;
$L__BB2_13:
	shl.b32 	%r79, %r79, 1;
	setp.le.u32 	%p8, %r79, %r5;
	mov.u32 	%r80, %r15;
	@%p8 bra 	$L__BB2_11;
	setp.ge.s32 	%p9, %r6, %r17;
	ld.shared.f32 	%f12, [%r7];
	cvta.to.global.u64 	%rd13, %rd3;
	add.s64 	%rd2, %rd13, %rd7;
	st.global.f32 	[%rd2], %f12;
	@%p9 bra 	$L__BB2_16;
	ld.shared.f32 	%f13, [%r8];
	shl.b32 	%r75, %r5, 2;
	cvt.u64.u32 	%rd15, %r75;
	add.s64 	%rd16, %rd2, %rd15;
	st.global.f32 	[%rd16], %f13;
$L__BB2_16:
	ret;

}
	// .globl	_Z4scanILb0ELb0EEvPfPKfS0_iii
.visible .entry _Z4scanILb0ELb0EEvPfPKfS0_iii(
	.param .u64 .ptr .align 1 _Z4scanILb0ELb0EEvPfPKfS0_iii_param_0,
	.param .u64 .ptr .align 1 _Z4scanILb0ELb0EEvPfPKfS0_iii_param_1,
	.param .u64 .ptr .align 1 _Z4scanILb0ELb0EEvPfPKfS0_iii_param_2,
	.param .u32 _Z4scanILb0ELb0EEvPfPKfS0_iii_param_3,
	.param .u32 _Z4scanILb0ELb0EEvPfPKfS0_iii_param_4,
	.param .u32 _Z4scanILb0ELb0EEvPfPKfS0_iii_param_5
)
{
	.reg .pred 	%p<7>;
	.reg .b32 	%r<75>;
	.reg .b32 	%f<11>;
	.reg .b64 	%rd<13>;

	ld.param.u64 	%rd1, [_Z4scanILb0ELb0EEvPfPKfS0_iii_param_0];
	ld.param.u64 	%rd2, [_Z4scanILb0ELb0EEvPfPKfS0_iii_param_1];
	ld.param.u32 	%r70, [_Z4scanILb0ELb0EEvPfPKfS0_iii_param_5];
	setp.ne.s32 	%p1, %r70, 0;
	@%p1 bra 	$L__BB3_2;
	mov.u32 	%r18, %ctaid.x;
	mov.u32 	%r19, %ntid.x;
	shl.b32 	%r20, %r18, 8;
	shr.s32 	%r21, %r20, 8;
	mul.lo.s32 	%r22, %r19, %r21;
	shl.b32 	%r70, %r22, 1;
$L__BB3_2:
	mov.u32 	%r3, %tid.x;
	add.s32 	%r4, %r70, %r3;
	mov.u32 	%r5, %ntid.x;
	add.s32 	%r24, %r3, %r5;
	shr.u32 	%r25, %r3, 4;
	shr.u32 	%r26, %r24, 4;
	cvta.to.global.u64 	%rd3, %rd2;
	mul.wide.s32 	%rd4, %r4, 4;
	add.s64 	%rd5, %rd3, %rd4;
	ld.global.f32 	%f1, [%rd5];
	add.s32 	%r27, %r25, %r3;
	shl.b32 	%r28, %r27, 2;
	mov.u32 	%r29, shared_data;
	add.s32 	%r6, %r29, %r28;
	st.shared.f32 	[%r6], %f1;
	shl.b32 	%r7, %r5, 2;
	cvt.u64.u32 	%rd6, %r7;
	add.s64 	%rd7, %rd5, %rd6;
	ld.global.f32 	%f2, [%rd7];
	add.s32 	%r30, %r26, %r24;
	shl.b32 	%r31, %r30, 2;
	add.s32 	%r8, %r29, %r31;
	st.shared.f32 	[%r8], %f2;
	mov.b32 	%r74, 1;
	mov.u32 	%r71, %r5;
$L__BB3_3:
	bar.sync 	0;
	setp.ge.u32 	%p2, %r3, %r71;
	@%p2 bra 	$L__BB3_5;
	shl.b32 	%r32, %r74, 9;
	shr.s32 	%r33, %r32, 8;
	mad.lo.s32 	%r34, %r33, %r3, %r74;
	add.s32 	%r35, %r34, -1;
	add.s32 	%r36, %r35, %r74;
	shr.s32 	%r37, %r35, 4;
	add.s32 	%r38, %r37, %r34;
	shr.s32 	%r39, %r36, 4;
	add.s32 	%r40, %r36, %r39;
	shl.b32 	%r41, %r40, 2;
	shl.b32 	%r42, %r38, 2;
	add.s32 	%r44, %r29, %r42;
	ld.shared.f32 	%f3, [%r44+-4];
	add.s32 	%r45, %r41, %r29;
	ld.shared.f32 	%f4, [%r45];
	add.f32 	%f5, %f3, %f4;
	st.shared.f32 	[%r45], %f5;
$L__BB3_5:
	shl.b32 	%r74, %r74, 1;
	shr.u32 	%r12, %r71, 1;
	setp.gt.u32 	%p3, %r71, 1;
	mov.u32 	%r71, %r12;
	@%p3 bra 	$L__BB3_3;
	setp.ne.s32 	%p4, %r3, 0;
	@%p4 bra 	$L__BB3_8;
	shl.b32 	%r46, %r5, 1;
	add.s32 	%r47, %r46, -1;
	shr.u32 	%r48, %r47, 4;
	add.s32 	%r49, %r48, %r46;
	shl.b32 	%r50, %r49, 2;
	add.s32 	%r52, %r29, %r50;
	mov.b32 	%r53, 0;
	st.shared.u32 	[%r52+-4], %r53;
$L__BB3_8:
	mov.b32 	%r73, 1;
$L__BB3_9:
	shr.u32 	%r15, %r74, 1;
	bar.sync 	0;
	setp.ge.u32 	%p5, %r3, %r73;
	@%p5 bra 	$L__BB3_11;
	shl.b32 	%r55, %r74, 8;
	shr.s32 	%r56, %r55, 8;
	and.b32  	%r57, %r56, -2;
	mad.lo.s32 	%r58, %r57, %r3, %r15;
	add.s32 	%r59, %r58, -1;
	add.s32 	%r60, %r59, %r15;
	shr.s32 	%r61, %r59, 4;
	add.s32 	%r62, %r61, %r58;
	shr.s32 	%r63, %r60, 4;
	add.s32 	%r64, %r60, %r63;
	shl.b32 	%r65, %r64, 2;
	shl.b32 	%r66, %r62, 2;
	add.s32 	%r68, %r29, %r66;
	ld.shared.f32 	%f6, [%r68+-4];
	add.s32 	%r69, %r65, %r29;
	ld.shared.f32 	%f7, [%r69];
	st.shared.f32 	[%r68+-4], %f7;
	add.f32 	%f8, %f6, %f7;
	st.shared.f32 	[%r69], %f8;
$L__BB3_11:
	shl.b32 	%r73, %r73, 1;
	setp.le.u32 	%p6, %r73, %r5;
	mov.u32 	%r74, %r15;
	@%p6 bra 	$L__BB3_9;
	cvta.to.global.u64 	%rd9, %rd1;
	ld.shared.f32 	%f9, [%r6];
	add.s64 	%rd11, %rd9, %rd4;
	st.global.f32 	[%rd11], %f9;
	ld.shared.f32 	%f10, [%r8];
	add.s64 	%rd12, %rd11, %rd6;
	st.global.f32 	[%rd12], %f10;
	ret;

}
	// .globl	_Z4scanILb0ELb1EEvPfPKfS0_iii
.visible .entry _Z4scanILb0ELb1EEvPfPKfS0_iii(
	.param .u64 .ptr .align 1 _Z4scanILb0ELb1EEvPfPKfS0_iii_param_0,
	.param .u64 .ptr .align 1 _Z4scanILb0ELb1EEvPfPKfS0_iii_param_1,
	.param .u64 .ptr .align 1 _Z4scanILb0ELb1EEvPfPKfS0_iii_param_2,
	.param .u32 _Z4scanILb0ELb1EEvPfPKfS0_iii_param_3,
	.param .u32 _Z4scanILb0ELb1EEvPfPKfS0_iii_param_4,
	.param .u32 _Z4scanILb0ELb1EEvPfPKfS0_iii_param_5
)
{
	.reg .pred 	%p<9>;
	.reg .b32 	%r<78>;
	.reg .b32 	%f<14>;
	.reg .b64 	%rd<13>;

	ld.param.u64 	%rd3, [_Z4scanILb0ELb1EEvPfPKfS0_iii_param_0];
	ld.param.u64 	%rd4, [_Z4scanILb0ELb1EEvPfPKfS0_iii_param_1];
	ld.param.u32 	%r17, [_Z4scanILb0ELb1EEvPfPKfS0_iii_param_3];
	ld.param.u32 	%r73, [_Z4scanILb0ELb1EEvPfPKfS0_iii_param_5];
	setp.ne.s32 	%p1, %r73, 0;
	@%p1 bra 	$L__BB4_2;
	mov.u32 	%r19, %ctaid.x;
	mov.u32 	%r20, %ntid.x;
	shl.b32 	%r21, %r19, 8;
	shr.s32 	%r22, %r21, 8;
	mul.lo.s32 	%r23, %r20, %r22;
	shl.b32 	%r73, %r23, 1;
$L__BB4_2:
	mov.u32 	%r3, %tid.x;
	add.s32 	%r4, %r73, %r3;
	mov.u32 	%r5, %ntid.x;
	add.s32 	%r6, %r3, %r5;
	shr.u32 	%r24, %r3, 4;
	cvta.to.global.u64 	%rd5, %rd4;
	mul.wide.s32 	%rd6, %r4, 4;
	add.s64 	%rd1, %rd5, %rd6;
	ld.global.f32 	%f4, [%rd1];
	add.s32 	%r25, %r24, %r3;
	shl.b32 	%r26, %r25, 2;
	mov.u32 	%r27, shared_data;
	add.s32 	%r7, %r27, %r26;
	st.shared.f32 	[%r7], %f4;
	setp.ge.s32 	%p2, %r6, %r17;
	mov.f32 	%f13, 0f00000000;
	@%p2 bra 	$L__BB4_4;
	shl.b32 	%r28, %r5, 2;
	cvt.u64.u32 	%rd7, %r28;
	add.s64 	%rd8, %rd1, %rd7;
	ld.global.f32 	%f13, [%rd8];
$L__BB4_4:
	shr.u32 	%r30, %r6, 4;
	add.s32 	%r31, %r30, %r6;
	shl.b32 	%r32, %r31, 2;
	add.s32 	%r8, %r27, %r32;
	st.shared.f32 	[%r8], %f13;
	mov.b32 	%r77, 1;
	mov.u32 	%r74, %r5;
$L__BB4_5:
	bar.sync 	0;
	setp.ge.u32 	%p3, %r3, %r74;
	@%p3 bra 	$L__BB4_7;
	shl.b32 	%r34, %r77, 9;
	shr.s32 	%r35, %r34, 8;
	mad.lo.s32 	%r36, %r35, %r3, %r77;
	add.s32 	%r37, %r36, -1;
	add.s32 	%r38, %r37, %r77;
	shr.s32 	%r39, %r37, 4;
	add.s32 	%r40, %r39, %r36;
	shr.s32 	%r41, %r38, 4;
	add.s32 	%r42, %r38, %r41;
	shl.b32 	%r43, %r42, 2;
	shl.b32 	%r44, %r40, 2;
	add.s32 	%r46, %r27, %r44;
	ld.shared.f32 	%f5, [%r46+-4];
	add.s32 	%r47, %r43, %r27;
	ld.shared.f32 	%f6, [%r47];
	add.f32 	%f7, %f5, %f6;
	st.shared.f32 	[%r47], %f7;
$L__BB4_7:
	shl.b32 	%r77, %r77, 1;
	shr.u32 	%r12, %r74, 1;
	setp.gt.u32 	%p4, %r74, 1;
	mov.u32 	%r74, %r12;
	@%p4 bra 	$L__BB4_5;
	setp.ne.s32 	%p5, %r3, 0;
	@%p5 bra 	$L__BB4_10;
	shl.b32 	%r48, %r5, 1;
	add.s32 	%r49, %r48, -1;
	shr.u32 	%r50, %r49, 4;
	add.s32 	%r51, %r50, %r48;
	shl.b32 	%r52, %r51, 2;
	add.s32 	%r54, %r27, %r52;
	mov.b32 	%r55, 0;
	st.shared.u32 	[%r54+-4], %r55;
$L__BB4_10:
	mov.b32 	%r76, 1;
$L__BB4_11:
	shr.u32 	%r15, %r77, 1;
	bar.sync 	0;
	setp.ge.u32 	%p6, %r3, %r76;
	@%p6 bra 	$L__BB4_13;
	shl.b32 	%r57, %r77, 8;
	shr.s32 	%r58, %r57, 8;
	and.b32  	%r59, %r58, -2;
	mad.lo.s32 	%r60, %r59, %r3, %r15;
	add.s32 	%r61, %r60, -1;
	add.s32 	%r62, %r61, %r15;
	shr.s32 	%r63, %r61, 4;
	add.s32 	%r64, %r63, %r60;
	shr.s32 	%r65, %r62, 4;
	add.s32 	%r66, %r62, %r65;
	shl.b32 	%r67, %r66, 2;
	shl.b32 	%r68, %r64, 2;
	add.s32 	%r70, %r27, %r68;
	ld.shared.f32 	%f8, [%r70+-4];
	add.s32 	%r71, %r67, %r27;
	ld.shared.f32 	%f9, [%r71];
	st.shared.f32 	[%r70+-4], %f9;
	add.f32 	%f10, %f8, %f9;
	st.shared.f32 	[%r71], %f10;
$L__BB4_13:
	shl.b32 	%r76, %r76, 1;
	setp.le.u32 	%p7, %r76, %r5;
	mov.u32 	%r77, %r15;
	@%p7 bra 	$L__BB4_11;
	setp.ge.s32 	%p8, %r6, %r17;
	ld.shared.f32 	%f11, [%r7];
	cvta.to.global.u64 	%rd9, %rd3;
	add.s64 	%rd2, %rd9, %rd6;
	st.global.f32 	[%rd2], %f11;
	@%p8 bra 	$L__BB4_16;
	ld.shared.f32 	%f12, [%r8];
	shl.b32 	%r72, %r5, 2;
	cvt.u64.u32 	%rd11, %r72;
	add.s64 	%rd12, %rd2, %rd11;
	st.global.f32 	[%rd12], %f12;
$L__BB4_16:
	ret;

}


// ===== COMPILED SASS (sm_100) =====

	.target	sm_100

	.elftype	@"ET_EXEC"


//--------------------- .note.nv.tkinfo           --------------------------
	.section	.note.nv.tkinfo,"",@"SHT_NOTE"
	.sectionflags	@"SHF_NOTE_NV_TKINFO"
	.tkinfo
        /*0018*/ 	.word	0x00000002
        /*0030*/ 	.string	""
        /*0030*/ 	.string	"ptxas"
        /*0030*/ 	.string	"Cuda compilation tools, release 13.0, V13.0.88"
        /*0030*/ 	.string	"Build cuda_13.0.r13.0/compiler.36424714_0"
        /*0030*/ 	.string	"-arch sm_100 -m 64 "



//--------------------- .note.nv.cuinfo           --------------------------
	.section	.note.nv.cuinfo,"",@"SHT_NOTE"
	.sectionflags	@"SHF_NOTE_NV_CUINFO"
        /*0018*/ 	.short	0x0002
        /*001a*/ 	.short	0x0064
        /*001c*/ 	.short	0x0082
	.zero		2


//--------------------- .nv.info                  --------------------------
	.section	.nv.info,"",@"SHT_CUDA_INFO"
	.align	4


	//----- nvinfo : EIATTR_REGCOUNT
	.align		4
        /*0000*/ 	.byte	0x04, 0x2f
        /*0002*/ 	.short	(.L_1 - .L_0)
	.align		4
.L_0:
        /*0004*/ 	.word	index@(_Z11uniform_addPfS_iii)
        /*0008*/ 	.word	0x00000010


	//----- nvinfo : EIATTR_FRAME_SIZE
	.align		4
.L_1:
        /*000c*/ 	.byte	0x04, 0x11
        /*000e*/ 	.short	(.L_3 - .L_2)
	.align		4
.L_2:
        /*0010*/ 	.word	index@(_Z11uniform_addPfS_iii)
        /*0014*/ 	.word	0x00000000


	//----- nvinfo : EIATTR_REGCOUNT
	.align		4
.L_3:
        /*0018*/ 	.byte	0x04, 0x2f
        /*001a*/ 	.short	(.L_5 - .L_4)
	.align		4
.L_4:
        /*001c*/ 	.word	index@(_Z4scanILb1ELb0EEvPfPKfS0_iii)
        /*0020*/ 	.word	0x0000000e


	//----- nvinfo : EIATTR_FRAME_SIZE
	.align		4
.L_5:
        /*0024*/ 	.byte	0x04, 0x11
        /*0026*/ 	.short	(.L_7 - .L_6)
	.align		4
.L_6:
        /*0028*/ 	.word	index@(_Z4scanILb1ELb0EEvPfPKfS0_iii)
        /*002c*/ 	.word	0x00000000


	//----- nvinfo : EIATTR_REGCOUNT
	.align		4
.L_7:
        /*0030*/ 	.byte	0x04, 0x2f
        /*0032*/ 	.short	(.L_9 - .L_8)
	.align		4
.L_8:
        /*0034*/ 	.word	index@(_Z4scanILb1ELb1EEvPfPKfS0_iii)
        /*0038*/ 	.word	0x00000011


	//----- nvinfo : EIATTR_FRAME_SIZE
	.align		4
.L_9:
        /*003c*/ 	.byte	0x04, 0x11
        /*003e*/ 	.short	(.L_11 - .L_10)
	.align		4
.L_10:
        /*0040*/ 	.word	index@(_Z4scanILb1ELb1EEvPfPKfS0_iii)
        /*0044*/ 	.word	0x00000000


	//----- nvinfo : EIATTR_REGCOUNT
	.align		4
.L_11:
        /*0048*/ 	.byte	0x04, 0x2f
        /*004a*/ 	.short	(.L_13 - .L_12)
	.align		4
.L_12:
        /*004c*/ 	.word	index@(_Z4scanILb0ELb0EEvPfPKfS0_iii)
        /*0050*/ 	.word	0x0000000f


	//----- nvinfo : EIATTR_FRAME_SIZE
	.align		4
.L_13:
        /*0054*/ 	.byte	0x04, 0x11
        /*0056*/ 	.short	(.L_15 - .L_14)
	.align		4
.L_14:
        /*0058*/ 	.word	index@(_Z4scanILb0ELb0EEvPfPKfS0_iii)
        /*005c*/ 	.word	0x00000000


	//----- nvinfo : EIATTR_REGCOUNT
	.align		4
.L_15:
        /*0060*/ 	.byte	0x04, 0x2f
        /*0062*/ 	.short	(.L_17 - .L_16)
	.align		4
.L_16:
        /*0064*/ 	.word	index@(_Z4scanILb0ELb1EEvPfPKfS0_iii)
        /*0068*/ 	.word	0x00000011


	//----- nvinfo : EIATTR_FRAME_SIZE
	.align		4
.L_17:
        /*006c*/ 	.byte	0x04, 0x11
        /*006e*/ 	.short	(.L_19 - .L_18)
	.align		4
.L_18:
        /*0070*/ 	.word	index@(_Z4scanILb0ELb1EEvPfPKfS0_iii)
        /*0074*/ 	.word	0x00000000


	//----- nvinfo : EIATTR_MIN_STACK_SIZE
	.align		4
.L_19:
        /*0078*/ 	.byte	0x04, 0x12
        /*007a*/ 	.short	(.L_21 - .L_20)
	.align		4
.L_20:
        /*007c*/ 	.word	index@(_Z4scanILb0ELb1EEvPfPKfS0_iii)
        /*0080*/ 	.word	0x00000000


	//----- nvinfo : EIATTR_MIN_STACK_SIZE
	.align		4
.L_21:
        /*0084*/ 	.byte	0x04, 0x12
        /*0086*/ 	.short	(.L_23 - .L_22)
	.align		4
.L_22:
        /*0088*/ 	.word	index@(_Z4scanILb0ELb0EEvPfPKfS0_iii)
        /*008c*/ 	.word	0x00000000


	//----- nvinfo : EIATTR_MIN_STACK_SIZE
	.align		4
.L_23:
        /*0090*/ 	.byte	0x04, 0x12
        /*0092*/ 	.short	(.L_25 - .L_24)
	.align		4
.L_24:
        /*0094*/ 	.word	index@(_Z4scanILb1ELb1EEvPfPKfS0_iii)
        /*0098*/ 	.word	0x00000000


	//----- nvinfo : EIATTR_MIN_STACK_SIZE
	.align		4
.L_25:
        /*009c*/ 	.byte	0x04, 0x12
        /*009e*/ 	.short	(.L_27 - .L_26)
	.align		4
.L_26:
        /*00a0*/ 	.word	index@(_Z4scanILb1ELb0EEvPfPKfS0_iii)
        /*00a4*/ 	.word	0x00000000


	//----- nvinfo : EIATTR_MIN_STACK_SIZE
	.align		4
.L_27:
        /*00a8*/ 	.byte	0x04, 0x12
        /*00aa*/ 	.short	(.L_29 - .L_28)
	.align		4
.L_28:
        /*00ac*/ 	.word	index@(_Z11uniform_addPfS_iii)
        /*00b0*/ 	.word	0x00000000
.L_29:


//--------------------- .nv.compat                --------------------------
	.section	.nv.compat,"",@"SHT_CUDA_COMPAT_INFO"
	.align	4
        /*0000*/ 	.byte	0x02, 0x09, 0x00, 0x00, 0x02, 0x02, 0x01, 0x00, 0x02, 0x05, 0x05, 0x00, 0x03, 0x07, 0x01, 0x01
        /*0010*/ 	.byte	0x02, 0x03, 0x00, 0x00, 0x02, 0x06, 0x01, 0x00, 0x04, 0x0b, 0x08, 0x00, 0x09, 0x00, 0x00, 0x00
        /*0020*/ 	.byte	0x00, 0x00, 0x00, 0x00


//--------------------- .nv.info._Z4scanILb0ELb1EEvPfPKfS0_iii --------------------------
	.section	.nv.info._Z4scanILb0ELb1EEvPfPKfS0_iii,"",@"SHT_CUDA_INFO"
	.sectionflags	@""
	.align	4


	//----- nvinfo : EIATTR_CUDA_API_VERSION
	.align		4
        /*0000*/ 	.byte	0x04, 0x37
        /*0002*/ 	.short	(.L_31 - .L_30)
.L_30:
        /*0004*/ 	.word	0x00000082


	//----- nvinfo : EIATTR_KPARAM_INFO
	.align		4
.L_31:
        /*0008*/ 	.byte	0x04, 0x17
        /*000a*/ 	.short	(.L_33 - .L_32)
.L_32:
        /*000c*/ 	.word	0x00000000
        /*0010*/ 	.short	0x0005
        /*0012*/ 	.short	0x0020
        /*0014*/ 	.byte	0x00, 0xf0, 0x11, 0x00


	//----- nvinfo : EIATTR_KPARAM_INFO
	.align		4
.L_33:
        /*0018*/ 	.byte	0x04, 0x17
        /*001a*/ 	.short	(.L_35 - .L_34)
.L_34:
        /*001c*/ 	.word	0x00000000
        /*0020*/ 	.short	0x0004
        /*0022*/ 	.short	0x001c
        /*0024*/ 	.byte	0x00, 0xf0, 0x11, 0x00


	//----- nvinfo : EIATTR_KPARAM_INFO
	.align		4
.L_35:
        /*0028*/ 	.byte	0x04, 0x17
        /*002a*/ 	.short	(.L_37 - .L_36)
.L_36:
        /*002c*/ 	.word	0x00000000
        /*0030*/ 	.short	0x0003
        /*0032*/ 	.short	0x0018
        /*0034*/ 	.byte	0x00, 0xf0, 0x11, 0x00


	//----- nvinfo : EIATTR_KPARAM_INFO
	.align		4
.L_37:
        /*0038*/ 	.byte	0x04, 0x17
        /*003a*/ 	.short	(.L_39 - .L_38)
.L_38:
        /*003c*/ 	.word	0x00000000
        /*0040*/ 	.short	0x0002
        /*0042*/ 	.short	0x0010
        /*0044*/ 	.byte	0x00, 0xf5, 0x21, 0x00


	//----- nvinfo : EIATTR_KPARAM_INFO
	.align		4
.L_39:
        /*0048*/ 	.byte	0x04, 0x17
        /*004a*/ 	.short	(.L_41 - .L_40)
.L_40:
        /*004c*/ 	.word	0x00000000
        /*0050*/ 	.short	0x0001
        /*0052*/ 	.short	0x0008
        /*0054*/ 	.byte	0x00, 0xf5, 0x21, 0x00


	//----- nvinfo : EIATTR_KPARAM_INFO
	.align		4
.L_41:
        /*0058*/ 	.byte	0x04, 0x17
        /*005a*/ 	.short	(.L_43 - .L_42)
.L_42:
        /*005c*/ 	.word	0x00000000
        /*0060*/ 	.short	0x0000
        /*0062*/ 	.short	0x0000
        /*0064*/ 	.byte	0x00, 0xf5, 0x21, 0x00


	//----- nvinfo : EIATTR_SPARSE_MMA_MASK
	.align		4
.L_43:
        /*0068*/ 	.byte	0x03, 0x50
        /*006a*/ 	.short	0x0000


	//----- nvinfo : EIATTR_MAXREG_COUNT
	.align		4
        /*006c*/ 	.byte	0x03, 0x1b
        /*006e*/ 	.short	0x00ff


	//----- nvinfo : EIATTR_NUM_BARRIERS
	.align		4
        /*0070*/ 	.byte	0x02, 0x4c
        /*0072*/ 	.byte	0x01
	.zero		1


	//----- nvinfo : EIATTR_MERCURY_ISA_VERSION
	.align		4
        /*0074*/ 	.byte	0x03, 0x5f
        /*0076*/ 	.short	0x0101


	//----- nvinfo : EIATTR_VRC_CTA_INIT_COUNT
	.align		4
        /*0078*/ 	.byte	0x02, 0x4a
	.zero		1
	.zero		1


	//----- nvinfo : EIATTR_EXIT_INSTR_OFFSETS
	.align		4
        /*007c*/ 	.byte	0x04, 0x1c
        /*007e*/ 	.short	(.L_45 - .L_44)


	//   ....[0]....
.L_44:
        /*0080*/ 	.word	0x00000620


	//   ....[1]....
        /*0084*/ 	.word	0x00000670


	//----- nvinfo : EIATTR_CRS_STACK_SIZE
	.align		4
.L_45:
        /*0088*/ 	.byte	0x04, 0x1e
        /*008a*/ 	.short	(.L_47 - .L_46)
.L_46:
        /*008c*/ 	.word	0x00000000


	//----- nvinfo : EIATTR_CBANK_PARAM_SIZE
	.align		4
.L_47:
        /*0090*/ 	.byte	0x03, 0x19
        /*0092*/ 	.short	0x0024


	//----- nvinfo : EIATTR_PARAM_CBANK
	.align		4
        /*0094*/ 	.byte	0x04, 0x0a
        /*0096*/ 	.short	(.L_49 - .L_48)
	.align		4
.L_48:
        /*0098*/ 	.word	index@(.nv.constant0._Z4scanILb0ELb1EEvPfPKfS0_iii)
        /*009c*/ 	.short	0x0380
        /*009e*/ 	.short	0x0024


	//----- nvinfo : EIATTR_SW_WAR
	.align		4
.L_49:
        /*00a0*/ 	.byte	0x04, 0x36
        /*00a2*/ 	.short	(.L_51 - .L_50)
.L_50:
        /*00a4*/ 	.word	0x00000008
.L_51:


//--------------------- .nv.info._Z4scanILb0ELb0EEvPfPKfS0_iii --------------------------
	.section	.nv.info._Z4scanILb0ELb0EEvPfPKfS0_iii,"",@"SHT_CUDA_INFO"
	.sectionflags	@""
	.align	4


	//----- nvinfo : EIATTR_CUDA_API_VERSION
	.align		4
        /*0000*/ 	.byte	0x04, 0x37
        /*0002*/ 	.short	(.L_53 - .L_52)
.L_52:
        /*0004*/ 	.word	0x00000082


	//----- nvinfo : EIATTR_KPARAM_INFO
	.align		4
.L_53:
        /*0008*/ 	.byte	0x04, 0x17
        /*000a*/ 	.short	(.L_55 - .L_54)
.L_54:
        /*000c*/ 	.word	0x00000000
        /*0010*/ 	.short	0x0005
        /*0012*/ 	.short	0x0020
        /*0014*/ 	.byte	0x00, 0xf0, 0x11, 0x00


	//----- nvinfo : EIATTR_KPARAM_INFO
	.align		4
.L_55:
        /*0018*/ 	.byte	0x04, 0x17
        /*001a*/ 	.short	(.L_57 - .L_56)
.L_56:
        /*001c*/ 	.word	0x00000000
        /*0020*/ 	.short	0x0004
        /*0022*/ 	.short	0x001c
        /*0024*/ 	.byte	0x00, 0xf0, 0x11, 0x00


	//----- nvinfo : EIATTR_KPARAM_INFO
	.align		4
.L_57:
        /*0028*/ 	.byte	0x04, 0x17
        /*002a*/ 	.short	(.L_59 - .L_58)
.L_58:
        /*002c*/ 	.word	0x00000000
        /*0030*/ 	.short	0x0003
        /*0032*/ 	.short	0x0018
        /*0034*/ 	.byte	0x00, 0xf0, 0x11, 0x00


	//----- nvinfo : EIATTR_KPARAM_INFO
	.align		4
.L_59:
        /*0038*/ 	.byte	0x04, 0x17
        /*003a*/ 	.short	(.L_61 - .L_60)
.L_60:
        /*003c*/ 	.word	0x00000000
        /*0040*/ 	.short	0x0002
        /*0042*/ 	.short	0x0010
        /*0044*/ 	.byte	0x00, 0xf5, 0x21, 0x00


	//----- nvinfo : EIATTR_KPARAM_INFO
	.align		4
.L_61:
        /*0048*/ 	.byte	0x04, 0x17
        /*004a*/ 	.short	(.L_63 - .L_62)
.L_62:
        /*004c*/ 	.word	0x00000000
        /*0050*/ 	.short	0x0001
        /*0052*/ 	.short	0x0008
        /*0054*/ 	.byte	0x00, 0xf5, 0x21, 0x00


	//----- nvinfo : EIATTR_KPARAM_INFO
	.align		4
.L_63:
        /*0058*/ 	.byte	0x04, 0x17
        /*005a*/ 	.short	(.L_65 - .L_64)
.L_64:
        /*005c*/ 	.word	0x00000000
        /*0060*/ 	.short	0x0000
        /*0062*/ 	.short	0x0000
        /*0064*/ 	.byte	0x00, 0xf5, 0x21, 0x00


	//----- nvinfo : EIATTR_SPARSE_MMA_MASK
	.align		4
.L_65:
        /*0068*/ 	.byte	0x03, 0x50
        /*006a*/ 	.short	0x0000


	//----- nvinfo : EIATTR_MAXREG_COUNT
	.align		4
        /*006c*/ 	.byte	0x03, 0x1b
        /*006e*/ 	.short	0x00ff


	//----- nvinfo : EIATTR_NUM_BARRIERS
	.align		4
        /*0070*/ 	.byte	0x02, 0x4c
        /*0072*/ 	.byte	0x01
	.zero		1


	//----- nvinfo : EIATTR_MERCURY_ISA_VERSION
	.align		4
        /*0074*/ 	.byte	0x03, 0x5f
        /*0076*/ 	.short	0x0101


	//----- nvinfo : EIATTR_VRC_CTA_INIT_COUNT
	.align		4
        /*0078*/ 	.byte	0x02, 0x4a
	.zero		1
	.zero		1


	//----- nvinfo : EIATTR_EXIT_INSTR_OFFSETS
	.align		4
        /*007c*/ 	.byte	0x04, 0x1c
        /*007e*/ 	.short	(.L_67 - .L_66)


	//   ....[0]....
.L_66:
        /*0080*/ 	.word	0x00000610


	//----- nvinfo : EIATTR_CRS_STACK_SIZE
	.align		4
.L_67:
        /*0084*/ 	.byte	0x04, 0x1e
        /*0086*/ 	.short	(.L_69 - .L_68)
.L_68:
        /*0088*/ 	.word	0x00000000


	//----- nvinfo : EIATTR_CBANK_PARAM_SIZE
	.align		4
.L_69:
        /*008c*/ 	.byte	0x03, 0x19
        /*008e*/ 	.short	0x0024


	//----- nvinfo : EIATTR_PARAM_CBANK
	.align		4
        /*0090*/ 	.byte	0x04, 0x0a
        /*0092*/ 	.short	(.L_71 - .L_70)
	.align		4
.L_70:
        /*0094*/ 	.word	index@(.nv.constant0._Z4scanILb0ELb0EEvPfPKfS0_iii)
        /*0098*/ 	.short	0x0380
        /*009a*/ 	.short	0x0024


	//----- nvinfo : EIATTR_SW_WAR
	.align		4
.L_71:
        /*009c*/ 	.byte	0x04, 0x36
        /*009e*/ 	.short	(.L_73 - .L_72)
.L_72:
        /*00a0*/ 	.word	0x00000008
.L_73:


//--------------------- .nv.info._Z4scanILb1ELb1EEvPfPKfS0_iii --------------------------
	.section	.nv.info._Z4scanILb1ELb1EEvPfPKfS0_iii,"",@"SHT_CUDA_INFO"
	.sectionflags	@""
	.align	4


	//----- nvinfo : EIATTR_CUDA_API_VERSION
	.align		4
        /*0000*/ 	.byte	0x04, 0x37
        /*0002*/ 	.short	(.L_75 - .L_74)
.L_74:
        /*0004*/ 	.word	0x00000082


	//----- nvinfo : EIATTR_KPARAM_INFO
	.align		4
.L_75:
        /*0008*/ 	.byte	0x04, 0x17
        /*000a*/ 	.short	(.L_77 - .L_76)
.L_76:
        /*000c*/ 	.word	0x00000000
        /*0010*/ 	.short	0x0005
        /*0012*/ 	.short	0x0020
        /*0014*/ 	.byte	0x00, 0xf0, 0x11, 0x00


	//----- nvinfo : EIATTR_KPARAM_INFO
	.align		4
.L_77:
        /*0018*/ 	.byte	0x04, 0x17
        /*001a*/ 	.short	(.L_79 - .L_78)
.L_78:
        /*001c*/ 	.word	0x00000000
        /*0020*/ 	.short	0x0004
        /*0022*/ 	.short	0x001c
        /*0024*/ 	.byte	0x00, 0xf0, 0x11, 0x00


	//----- nvinfo : EIATTR_KPARAM_INFO
	.align		4
.L_79:
        /*0028*/ 	.byte	0x04, 0x17
        /*002a*/ 	.short	(.L_81 - .L_80)
.L_80:
        /*002c*/ 	.word	0x00000000
        /*0030*/ 	.short	0x0003
        /*0032*/ 	.short	0x0018
        /*0034*/ 	.byte	0x00, 0xf0, 0x11, 0x00


	//----- nvinfo : EIATTR_KPARAM_INFO
	.align		4
.L_81:
        /*0038*/ 	.byte	0x04, 0x17
        /*003a*/ 	.short	(.L_83 - .L_82)
.L_82:
        /*003c*/ 	.word	0x00000000
        /*0040*/ 	.short	0x0002
        /*0042*/ 	.short	0x0010
        /*0044*/ 	.byte	0x00, 0xf5, 0x21, 0x00


	//----- nvinfo : EIATTR_KPARAM_INFO
	.align		4
.L_83:
        /*0048*/ 	.byte	0x04, 0x17
        /*004a*/ 	.short	(.L_85 - .L_84)
.L_84:
        /*004c*/ 	.word	0x00000000
        /*0050*/ 	.short	0x0001
        /*0052*/ 	.short	0x0008
        /*0054*/ 	.byte	0x00, 0xf5, 0x21, 0x00


	//----- nvinfo : EIATTR_KPARAM_INFO
	.align		4
.L_85:
        /*0058*/ 	.byte	0x04, 0x17
        /*005a*/ 	.short	(.L_87 - .L_86)
.L_86:
        /*005c*/ 	.word	0x00000000
        /*0060*/ 	.short	0x0000
        /*0062*/ 	.short	0x0000
        /*0064*/ 	.byte	0x00, 0xf5, 0x21, 0x00


	//----- nvinfo : EIATTR_SPARSE_MMA_MASK
	.align		4
.L_87:
        /*0068*/ 	.byte	0x03, 0x50
        /*006a*/ 	.short	0x0000


	//----- nvinfo : EIATTR_MAXREG_COUNT
	.align		4
        /*006c*/ 	.byte	0x03, 0x1b
        /*006e*/ 	.short	0x00ff


	//----- nvinfo : EIATTR_NUM_BARRIERS
	.align		4
        /*0070*/ 	.byte	0x02, 0x4c
        /*0072*/ 	.byte	0x01
	.zero		1


	//----- nvinfo : EIATTR_MERCURY_ISA_VERSION
	.align		4
        /*0074*/ 	.byte	0x03, 0x5f
        /*0076*/ 	.short	0x0101


	//----- nvinfo : EIATTR_VRC_CTA_INIT_COUNT
	.align		4
        /*0078*/ 	.byte	0x02, 0x4a
	.zero		1
	.zero		1


	//----- nvinfo : EIATTR_EXIT_INSTR_OFFSETS
	.align		4
        /*007c*/ 	.byte	0x04, 0x1c
        /*007e*/ 	.short	(.L_89 - .L_88)


	//   ....[0]....
.L_88:
        /*0080*/ 	.word	0x000006c0


	//   ....[1]....
        /*0084*/ 	.word	0x00000710


	//----- nvinfo : EIATTR_CRS_STACK_SIZE
	.align		4
.L_89:
        /*0088*/ 	.byte	0x04, 0x1e
        /*008a*/ 	.short	(.L_91 - .L_90)
.L_90:
        /*008c*/ 	.word	0x00000000


	//----- nvinfo : EIATTR_CBANK_PARAM_SIZE
	.align		4
.L_91:
        /*0090*/ 	.byte	0x03, 0x19
        /*0092*/ 	.short	0x0024


	//----- nvinfo : EIATTR_PARAM_CBANK
	.align		4
        /*0094*/ 	.byte	0x04, 0x0a
        /*0096*/ 	.short	(.L_93 - .L_92)
	.align		4
.L_92:
        /*0098*/ 	.word	index@(.nv.constant0._Z4scanILb1ELb1EEvPfPKfS0_iii)
        /*009c*/ 	.short	0x0380
        /*009e*/ 	.short	0x0024


	//----- nvinfo : EIATTR_SW_WAR
	.align		4
.L_93:
        /*00a0*/ 	.byte	0x04, 0x36
        /*00a2*/ 	.short	(.L_95 - .L_94)
.L_94:
        /*00a4*/ 	.word	0x00000008
.L_95:


//--------------------- .nv.info._Z4scanILb1ELb0EEvPfPKfS0_iii --------------------------
	.section	.nv.info._Z4scanILb1ELb0EEvPfPKfS0_iii,"",@"SHT_CUDA_INFO"
	.sectionflags	@""
	.align	4


	//----- nvinfo : EIATTR_CUDA_API_VERSION
	.align		4
        /*0000*/ 	.byte	0x04, 0x37
        /*0002*/ 	.short	(.L_97 - .L_96)
.L_96:
        /*0004*/ 	.word	0x00000082


	//----- nvinfo : EIATTR_KPARAM_INFO
	.align		4
.L_97:
        /*0008*/ 	.byte	0x04, 0x17
        /*000a*/ 	.short	(.L_99 - .L_98)
.L_98:
        /*000c*/ 	.word	0x00000000
        /*0010*/ 	.short	0x0005
        /*0012*/ 	.short	0x0020
        /*0014*/ 	.byte	0x00, 0xf0, 0x11, 0x00


	//----- nvinfo : EIATTR_KPARAM_INFO
	.align		4
.L_99:
        /*0018*/ 	.byte	0x04, 0x17
        /*001a*/ 	.short	(.L_101 - .L_100)
.L_100:
        /*001c*/ 	.word	0x00000000
        /*0020*/ 	.short	0x0004
        /*0022*/ 	.short	0x001c
        /*0024*/ 	.byte	0x00, 0xf0, 0x11, 0x00


	//----- nvinfo : EIATTR_KPARAM_INFO
	.align		4
.L_101:
        /*0028*/ 	.byte	0x04, 0x17
        /*002a*/ 	.short	(.L_103 - .L_102)
.L_102:
        /*002c*/ 	.word	0x00000000
        /*0030*/ 	.short	0x0003
        /*0032*/ 	.short	0x0018
        /*0034*/ 	.byte	0x00, 0xf0, 0x11, 0x00


	//----- nvinfo : EIATTR_KPARAM_INFO
	.align		4
.L_103:
        /*0038*/ 	.byte	0x04, 0x17
        /*003a*/ 	.short	(.L_105 - .L_104)
.L_104:
        /*003c*/ 	.word	0x00000000
        /*0040*/ 	.short	0x0002
        /*0042*/ 	.short	0x0010
        /*0044*/ 	.byte	0x00, 0xf5, 0x21, 0x00


	//----- nvinfo : EIATTR_KPARAM_INFO
	.align		4
.L_105:
        /*0048*/ 	.byte	0x04, 0x17
        /*004a*/ 	.short	(.L_107 - .L_106)
.L_106:
        /*004c*/ 	.word	0x00000000
        /*0050*/ 	.short	0x0001
        /*0052*/ 	.short	0x0008
        /*0054*/ 	.byte	0x00, 0xf5, 0x21, 0x00


	//----- nvinfo : EIATTR_KPARAM_INFO
	.align		4
.L_107:
        /*0058*/ 	.byte	0x04, 0x17
        /*005a*/ 	.short	(.L_109 - .L_108)
.L_108:
        /*005c*/ 	.word	0x00000000
        /*0060*/ 	.short	0x0000
        /*0062*/ 	.short	0x0000
        /*0064*/ 	.byte	0x00, 0xf5, 0x21, 0x00


	//----- nvinfo : EIATTR_SPARSE_MMA_MASK
	.align		4
.L_109:
        /*0068*/ 	.byte	0x03, 0x50
        /*006a*/ 	.short	0x0000


	//----- nvinfo : EIATTR_MAXREG_COUNT
	.align		4
        /*006c*/ 	.byte	0x03, 0x1b
        /*006e*/ 	.short	0x00ff


	//----- nvinfo : EIATTR_NUM_BARRIERS
	.align		4
        /*0070*/ 	.byte	0x02, 0x4c
        /*0072*/ 	.byte	0x01
	.zero		1


	//----- nvinfo : EIATTR_MERCURY_ISA_VERSION
	.align		4
        /*0074*/ 	.byte	0x03, 0x5f
        /*0076*/ 	.short	0x0101


	//----- nvinfo : EIATTR_VRC_CTA_INIT_COUNT
	.align		4
        /*0078*/ 	.byte	0x02, 0x4a
	.zero		1
	.zero		1


	//----- nvinfo : EIATTR_EXIT_INSTR_OFFSETS
	.align		4
        /*007c*/ 	.byte	0x04, 0x1c
        /*007e*/ 	.short	(.L_111 - .L_110)


	//   ....[0]....
.L_110:
        /*0080*/ 	.word	0x000006c0


	//----- nvinfo : EIATTR_CRS_STACK_SIZE
	.align		4
.L_111:
        /*0084*/ 	.byte	0x04, 0x1e
        /*0086*/ 	.short	(.L_113 - .L_112)
.L_112:
        /*0088*/ 	.word	0x00000000


	//----- nvinfo : EIATTR_CBANK_PARAM_SIZE
	.align		4
.L_113:
        /*008c*/ 	.byte	0x03, 0x19
        /*008e*/ 	.short	0x0024


	//----- nvinfo : EIATTR_PARAM_CBANK
	.align		4
        /*0090*/ 	.byte	0x04, 0x0a
        /*0092*/ 	.short	(.L_115 - .L_114)
	.align		4
.L_114:
        /*0094*/ 	.word	index@(.nv.constant0._Z4scanILb1ELb0EEvPfPKfS0_iii)
        /*0098*/ 	.short	0x0380
        /*009a*/ 	.short	0x0024


	//----- nvinfo : EIATTR_SW_WAR
	.align		4
.L_115:
        /*009c*/ 	.byte	0x04, 0x36
        /*009e*/ 	.short	(.L_117 - .L_116)
.L_116:
        /*00a0*/ 	.word	0x00000008
.L_117:


//--------------------- .nv.info._Z11uniform_addPfS_iii --------------------------
	.section	.nv.info._Z11uniform_addPfS_iii,"",@"SHT_CUDA_INFO"
	.sectionflags	@""
	.align	4


	//----- nvinfo : EIATTR_CUDA_API_VERSION
	.align		4
        /*0000*/ 	.byte	0x04, 0x37
        /*0002*/ 	.short	(.L_119 - .L_118)
.L_118:
        /*0004*/ 	.word	0x00000082


	//----- nvinfo : EIATTR_KPARAM_INFO
	.align		4
.L_119:
        /*0008*/ 	.byte	0x04, 0x17
        /*000a*/ 	.short	(.L_121 - .L_120)
.L_120:
        /*000c*/ 	.word	0x00000000
        /*0010*/ 	.short	0x0004
        /*0012*/ 	.short	0x0018
        /*0014*/ 	.byte	0x00, 0xf0, 0x11, 0x00


	//----- nvinfo : EIATTR_KPARAM_INFO
	.align		4
.L_121:
        /*0018*/ 	.byte	0x04, 0x17
        /*001a*/ 	.short	(.L_123 - .L_122)
.L_122:
        /*001c*/ 	.word	0x00000000
        /*0020*/ 	.short	0x0003
        /*0022*/ 	.short	0x0014
        /*0024*/ 	.byte	0x00, 0xf0, 0x11, 0x00


	//----- nvinfo : EIATTR_KPARAM_INFO
	.align		4
.L_123:
        /*0028*/ 	.byte	0x04, 0x17
        /*002a*/ 	.short	(.L_125 - .L_124)
.L_124:
        /*002c*/ 	.word	0x00000000
        /*0030*/ 	.short	0x0002
        /*0032*/ 	.short	0x0010
        /*0034*/ 	.byte	0x00, 0xf0, 0x11, 0x00


	//----- nvinfo : EIATTR_KPARAM_INFO
	.align		4
.L_125:
        /*0038*/ 	.byte	0x04, 0x17
        /*003a*/ 	.short	(.L_127 - .L_126)
.L_126:
        /*003c*/ 	.word	0x00000000
        /*0040*/ 	.short	0x0001
        /*0042*/ 	.short	0x0008
        /*0044*/ 	.byte	0x00, 0xf5, 0x21, 0x00


	//----- nvinfo : EIATTR_KPARAM_INFO
	.align		4
.L_127:
        /*0048*/ 	.byte	0x04, 0x17
        /*004a*/ 	.short	(.L_129 - .L_128)
.L_128:
        /*004c*/ 	.word	0x00000000
        /*0050*/ 	.short	0x0000
        /*0052*/ 	.short	0x0000
        /*0054*/ 	.byte	0x00, 0xf5, 0x21, 0x00


	//----- nvinfo : EIATTR_SPARSE_MMA_MASK
	.align		4
.L_129:
        /*0058*/ 	.byte	0x03, 0x50
        /*005a*/ 	.short	0x0000


	//----- nvinfo : EIATTR_MAXREG_COUNT
	.align		4
        /*005c*/ 	.byte	0x03, 0x1b
        /*005e*/ 	.short	0x00ff


	//----- nvinfo : EIATTR_NUM_BARRIERS
	.align		4
        /*0060*/ 	.byte	0x02, 0x4c
        /*0062*/ 	.byte	0x01
	.zero		1


	//----- nvinfo : EIATTR_MERCURY_ISA_VERSION
	.align		4
        /*0064*/ 	.byte	0x03, 0x5f
        /*0066*/ 	.short	0x0101


	//----- nvinfo : EIATTR_VRC_CTA_INIT_COUNT
	.align		4
        /*0068*/ 	.byte	0x02, 0x4a
	.zero		1
	.zero		1


	//----- nvinfo : EIATTR_EXIT_INSTR_OFFSETS
	.align		4
        /*006c*/ 	.byte	0x04, 0x1c
        /*006e*/ 	.short	(.L_131 - .L_130)


	//   ....[0]....
.L_130:
        /*0070*/ 	.word	0x00000250


	//----- nvinfo : EIATTR_CBANK_PARAM_SIZE
	.align		4
.L_131:
        /*0074*/ 	.byte	0x03, 0x19
        /*0076*/ 	.short	0x001c


	//----- nvinfo : EIATTR_PARAM_CBANK
	.align		4
        /*0078*/ 	.byte	0x04, 0x0a
        /*007a*/ 	.short	(.L_133 - .L_132)
	.align		4
.L_132:
        /*007c*/ 	.word	index@(.nv.constant0._Z11uniform_addPfS_iii)
        /*0080*/ 	.short	0x0380
        /*0082*/ 	.short	0x001c


	//----- nvinfo : EIATTR_SW_WAR
	.align		4
.L_133:
        /*0084*/ 	.byte	0x04, 0x36
        /*0086*/ 	.short	(.L_135 - .L_134)
.L_134:
        /*0088*/ 	.word	0x00000008
.L_135:


//--------------------- .nv.callgraph             --------------------------
	.section	.nv.callgraph,"",@"SHT_CUDA_CALLGRAPH"
	.align	4
	.sectionentsize	8
	.align		4
        /*0000*/ 	.word	0x00000000
	.align		4
        /*0004*/ 	.word	0xffffffff
	.align		4
        /*0008*/ 	.word	0x00000000
	.align		4
        /*000c*/ 	.word	0xfffffffe
	.align		4
        /*0010*/ 	.word	0x00000000
	.align		4
        /*0014*/ 	.word	0xfffffffd
	.align		4
        /*0018*/ 	.word	0x00000000
	.align		4
        /*001c*/ 	.word	0xfffffffc


//--------------------- .text._Z4scanILb0ELb1EEvPfPKfS0_iii --------------------------
	.section	.text._Z4scanILb0ELb1EEvPfPKfS0_iii,"ax",@progbits
	.align	128
        .global         _Z4scanILb0ELb1EEvPfPKfS0_iii
        .type           _Z4scanILb0ELb1EEvPfPKfS0_iii,@function
        .size           _Z4scanILb0ELb1EEvPfPKfS0_iii,(.L_x_33 - _Z4scanILb0ELb1EEvPfPKfS0_iii)
        .other          _Z4scanILb0ELb1EEvPfPKfS0_iii,@"STO_CUDA_ENTRY STV_DEFAULT"
_Z4scanILb0ELb1EEvPfPKfS0_iii:
.text._Z4scanILb0ELb1EEvPfPKfS0_iii:
[----:B------:R-:W-:Y:S01]  /*0000*/  LDC R1, c[0x0][0x37c] ;  /* 0x0000df00ff017b82 */ /* 0x000fe20000000800 */
[----:B------:R-:W0:Y:S01]  /*0010*/  LDCU UR4, c[0x0][0x3a0] ;  /* 0x00007400ff0477ac */ /* 0x000e220008000800 */
[----:B------:R-:W1:Y:S06]  /*0020*/  S2R R3, SR_TID.X ;  /* 0x0000000000037919 */ /* 0x000e6c0000002100 */
[----:B------:R-:W2:Y:S01]  /*0030*/  LDC.64 R4, c[0x0][0x388] ;  /* 0x0000e200ff047b82 */ /* 0x000ea20000000a00 */
[----:B------:R-:W-:Y:S01]  /*0040*/  IMAD.MOV.U32 R11, RZ, RZ, RZ ;  /* 0x000000ffff0b7224 */ /* 0x000fe200078e00ff */
[----:B------:R-:W3:Y:S01]  /*0050*/  LDCU UR7, c[0x0][0x398] ;  /* 0x00007300ff0777ac */ /* 0x000ee20008000800 */
[----:B------:R-:W4:Y:S01]  /*0060*/  LDCU UR6, c[0x0][0x3a0] ;  /* 0x00007400ff0677ac */ /* 0x000f220008000800 */
[----:B------:R-:W5:Y:S01]  /*0070*/  LDCU.64 UR8, c[0x0][0x358] ;  /* 0x00006b00ff0877ac */ /* 0x000f620008000a00 */
[----:B0-----:R-:W-:-:S06]  /*0080*/  UISETP.NE.AND UP0, UPT, UR4, URZ, UPT ;  /* 0x000000ff0400728c */ /* 0x001fcc000bf05270 */
[----:B------:R-:W-:-:S05]  /*0090*/  PLOP3.LUT P0, PT, PT, PT, UP0, 0x80, 0x8 ;  /* 0x000000000008781c */ /* 0x000fca0003f0f008 */
[----:B------:R-:W0:Y:S01]  /*00a0*/  @!UP0 LDCU UR5, c[0x0][0x360] ;  /* 0x00006c00ff0587ac */ /* 0x000e220008000800 */
[----:B------:R-:W1:Y:S07]  /*00b0*/  LDC R0, c[0x0][0x360] ;  /* 0x0000d800ff007b82 */ /* 0x000e6e0000000800 */
[----:B------:R-:W3:Y:S01]  /*00c0*/  @!P0 S2R R2, SR_CTAID.X ;  /* 0x0000000000028919 */ /* 0x000ee20000002500 */
[----:B-1----:R-:W-:Y:S01]  /*00d0*/  IMAD.IADD R12, R3, 0x1, R0 ;  /* 0x00000001030c7824 */ /* 0x002fe200078e0200 */
[----:B---3--:R-:W-:-:S04]  /*00e0*/  @!P0 R2UR UR4, R2 ;  /* 0x00000000020482ca */ /* 0x008fc800000e0000 */
[----:B------:R-:W-:-:S09]  /*00f0*/  ISETP.GE.AND P0, PT, R12, UR7, PT ;  /* 0x000000070c007c0c */ /* 0x000fd2000bf06270 */
[----:B------:R-:W-:-:S04]  /*0100*/  @!UP0 USHF.L.U32 UR4, UR4, 0x8, URZ ;  /* 0x0000000804048899 */ /* 0x000fc800080006ff */
[----:B------:R-:W-:-:S04]  /*0110*/  @!UP0 USHF.R.S32.HI UR4, URZ, 0x8, UR4 ;  /* 0x00000008ff048899 */ /* 0x000fc80008011404 */
[----:B0-----:R-:W-:-:S04]  /*0120*/  @!UP0 UIMAD UR4, UR4, UR5, URZ ;  /* 0x00000005040482a4 */ /* 0x001fc8000f8e02ff */
[----:B----4-:R-:W-:-:S06]  /*0130*/  @!UP0 USHF.L.U32 UR6, UR4, 0x1, URZ ;  /* 0x0000000104068899 */ /* 0x010fcc00080006ff */
[----:B------:R-:W-:-:S04]  /*0140*/  VIADD R2, R3, UR6 ;  /* 0x0000000603027c36 */ /* 0x000fc80008000000 */
[----:B--2---:R-:W-:-:S03]  /*0150*/  IMAD.WIDE R8, R2, 0x4, R4 ;  /* 0x0000000402087825 */ /* 0x004fc600078e0204 */
[----:B------:R-:W-:-:S03]  /*0160*/  @!P0 LEA R6, P1, R0, R8, 0x2 ;  /* 0x0000000800068211 */ /* 0x000fc600078210ff */
[----:B-----5:R-:W2:Y:S02]  /*0170*/  LDG.E R8, desc[UR8][R8.64] ;  /* 0x0000000808087981 */ /* 0x020ea4000c1e1900 */
[----:B------:R-:W-:-:S05]  /*0180*/  @!P0 IMAD.X R7, RZ, RZ, R9, P1 ;  /* 0x000000ffff078224 */ /* 0x000fca00008e0609 */
[----:B------:R0:W3:Y:S01]  /*0190*/  @!P0 LDG.E R11, desc[UR8][R6.64] ;  /* 0x00000008060b8981 */ /* 0x0000e2000c1e1900 */
[----:B------:R-:W1:Y:S01]  /*01a0*/  S2UR UR5, SR_CgaCtaId ;  /* 0x00000000000579c3 */ /* 0x000e620000008800 */
[----:B------:R-:W-:Y:S01]  /*01b0*/  UMOV UR4, 0x400 ;  /* 0x0000040000047882 */ /* 0x000fe20000000000 */
[----:B------:R-:W-:Y:S02]  /*01c0*/  LEA.HI R5, R3, R3, RZ, 0x1c ;  /* 0x0000000303057211 */ /* 0x000fe400078fe0ff */
[----:B------:R-:W-:Y:S01]  /*01d0*/  LEA.HI R4, R12, R12, RZ, 0x1c ;  /* 0x0000000c0c047211 */ /* 0x000fe200078fe0ff */
[----:B-1----:R-:W-:-:S06]  /*01e0*/  ULEA UR4, UR5, UR4, 0x18 ;  /* 0x0000000405047291 */ /* 0x002fcc000f8ec0ff */
[----:B------:R-:W-:Y:S02]  /*01f0*/  LEA R5, R5, UR4, 0x2 ;  /* 0x0000000405057c11 */ /* 0x000fe4000f8e10ff */
[----:B------:R-:W-:Y:S01]  /*0200*/  LEA R4, R4, UR4, 0x2 ;  /* 0x0000000404047c11 */ /* 0x000fe2000f8e10ff */
[----:B------:R-:W-:Y:S02]  /*0210*/  IMAD.MOV.U32 R10, RZ, RZ, 0x1 ;  /* 0x00000001ff0a7424 */ /* 0x000fe400078e00ff */
[----:B0-----:R-:W-:Y:S01]  /*0220*/  IMAD.MOV.U32 R6, RZ, RZ, R0 ;  /* 0x000000ffff067224 */ /* 0x001fe200078e0000 */
[----:B--2---:R0:W-:Y:S04]  /*0230*/  STS [R5], R8 ;  /* 0x0000000805007388 */ /* 0x0041e80000000800 */
[----:B---3--:R0:W-:Y:S02]  /*0240*/  STS [R4], R11 ;  /* 0x0000000b04007388 */ /* 0x0081e40000000800 */
.L_x_2:
[----:B------:R-:W-:Y:S01]  /*0250*/  BAR.SYNC.DEFER_BLOCKING 0x0 ;  /* 0x0000000000007b1d */ /* 0x000fe20000010000 */
[----:B------:R-:W-:Y:S02]  /*0260*/  ISETP.GE.U32.AND P0, PT, R3, R6, PT ;  /* 0x000000060300720c */ /* 0x000fe40003f06070 */
[----:B------:R-:W-:Y:S02]  /*0270*/  ISETP.GT.U32.AND P1, PT, R6, 0x1, PT ;  /* 0x000000010600780c */ /* 0x000fe40003f24070 */
[----:B------:R-:W-:Y:S01]  /*0280*/  SHF.R.U32.HI R9, RZ, 0x1, R6 ;  /* 0x00000001ff097819 */ /* 0x000fe20000011606 */
[----:B------:R-:W-:Y:S08]  /*0290*/  BSSY.RECONVERGENT B0, `(.L_x_0) ;  /* 0x000000f000007945 */ /* 0x000ff00003800200 */
[----:B-1----:R-:W-:Y:S05]  /*02a0*/  @P0 BRA `(.L_x_1) ;  /* 0x0000000000340947 */ /* 0x002fea0003800000 */
[----:B------:R-:W-:-:S05]  /*02b0*/  IMAD.SHL.U32 R6, R10, 0x200, RZ ;  /* 0x000002000a067824 */ /* 0x000fca00078e00ff */
[----:B------:R-:W-:-:S05]  /*02c0*/  SHF.R.S32.HI R6, RZ, 0x8, R6 ;  /* 0x00000008ff067819 */ /* 0x000fca0000011406 */
[----:B------:R-:W-:-:S04]  /*02d0*/  IMAD R6, R6, R3, R10 ;  /* 0x0000000306067224 */ /* 0x000fc800078e020a */
[----:B------:R-:W-:-:S04]  /*02e0*/  VIADD R7, R6, 0xffffffff ;  /* 0xffffffff06077836 */ /* 0x000fc80000000000 */
[C---:B0-----:R-:W-:Y:S01]  /*02f0*/  IMAD.IADD R8, R7.reuse, 0x1, R10 ;  /* 0x0000000107087824 */ /* 0x041fe200078e020a */
[----:B------:R-:W-:-:S04]  /*0300*/  LEA.HI.SX32 R6, R7, R6, 0x1c ;  /* 0x0000000607067211 */ /* 0x000fc800078fe2ff */
[----:B------:R-:W-:Y:S02]  /*0310*/  LEA.HI.SX32 R8, R8, R8, 0x1c ;  /* 0x0000000808087211 */ /* 0x000fe400078fe2ff */
[----:B------:R-:W-:Y:S02]  /*0320*/  LEA R6, R6, UR4, 0x2 ;  /* 0x0000000406067c11 */ /* 0x000fe4000f8e10ff */
[----:B------:R-:W-:-:S04]  /*0330*/  LEA R8, R8, UR4, 0x2 ;  /* 0x0000000408087c11 */ /* 0x000fc8000f8e10ff */
[----:B------:R-:W-:Y:S04]  /*0340*/  LDS R6, [R6+-0x4] ;  /* 0xfffffc0006067984 */ /* 0x000fe80000000800 */
[----:B------:R-:W0:Y:S02]  /*0350*/  LDS R7, [R8] ;  /* 0x0000000008077984 */ /* 0x000e240000000800 */
[----:B0-----:R-:W-:-:S05]  /*0360*/  FADD R7, R6, R7 ;  /* 0x0000000706077221 */ /* 0x001fca0000000000 */
[----:B------:R1:W-:Y:S02]  /*0370*/  STS [R8], R7 ;  /* 0x0000000708007388 */ /* 0x0003e40000000800 */
.L_x_1:
[----:B------:R-:W-:Y:S05]  /*0380*/  BSYNC.RECONVERGENT B0 ;  /* 0x0000000000007941 */ /* 0x000fea0003800200 */
.L_x_0:
[----:B------:R-:W-:Y:S02]  /*0390*/  IMAD.MOV.U32 R6, RZ, RZ, R9 ;  /* 0x000000ffff067224 */ /* 0x000fe400078e0009 */
[----:B------:R-:W-:Y:S01]  /*03a0*/  IMAD.SHL.U32 R10, R10, 0x2, RZ ;  /* 0x000000020a0a7824 */ /* 0x000fe200078e00ff */
[----:B------:R-:W-:Y:S06]  /*03b0*/  @P1 BRA `(.L_x_2) ;  /* 0xfffffffc00a41947 */ /* 0x000fec000383ffff */
[----:B------:R-:W-:Y:S01]  /*03c0*/  ISETP.NE.AND P0, PT, R3, RZ, PT ;  /* 0x000000ff0300720c */ /* 0x000fe20003f05270 */
[----:B------:R-:W-:-:S12]  /*03d0*/  UMOV UR5, 0x1 ;  /* 0x0000000100057882 */ /* 0x000fd80000000000 */
[----:B------:R-:W-:-:S04]  /*03e0*/  @!P0 IMAD.SHL.U32 R6, R0, 0x2, RZ ;  /* 0x0000000200068824 */ /* 0x000fc800078e00ff */
[----:B-1----:R-:W-:-:S05]  /*03f0*/  @!P0 VIADD R7, R6, 0xffffffff ;  /* 0xffffffff06078836 */ /* 0x002fca0000000000 */
[----:B------:R-:W-:-:S04]  /*0400*/  @!P0 LEA.HI R7, R7, R6, RZ, 0x1c ;  /* 0x0000000607078211 */ /* 0x000fc800078fe0ff */
[----:B------:R-:W-:-:S05]  /*0410*/  @!P0 LEA R7, R7, UR4, 0x2 ;  /* 0x0000000407078c11 */ /* 0x000fca000f8e10ff */
[----:B------:R1:W-:Y:S02]  /*0420*/  @!P0 STS [R7+-0x4], RZ ;  /* 0xfffffcff07008388 */ /* 0x0003e40000000800 */
.L_x_5:
[----:B------:R-:W-:Y:S01]  /*0430*/  BAR.SYNC.DEFER_BLOCKING 0x0 ;  /* 0x0000000000007b1d */ /* 0x000fe20000010000 */
[----:B------:R-:W-:Y:S01]  /*0440*/  ISETP.GE.U32.AND P0, PT, R3, UR5, PT ;  /* 0x0000000503007c0c */ /* 0x000fe2000bf06070 */
[----:B------:R-:W-:Y:S01]  /*0450*/  USHF.L.U32 UR5, UR5, 0x1, URZ ;  /* 0x0000000105057899 */ /* 0x000fe200080006ff */
[----:B------:R-:W-:-:S03]  /*0460*/  SHF.R.U32.HI R14, RZ, 0x1, R10 ;  /* 0x00000001ff0e7819 */ /* 0x000fc6000001160a */
[----:B------:R-:W-:Y:S02]  /*0470*/  BSSY.RECONVERGENT B0, `(.L_x_3) ;  /* 0x0000012000007945 */ /* 0x000fe40003800200 */
[----:B------:R-:W-:-:S06]  /*0480*/  ISETP.LT.U32.AND P1, PT, R0, UR5, PT ;  /* 0x0000000500007c0c */ /* 0x000fcc000bf21070 */
[----:B--2---:R-:W-:Y:S07]  /*0490*/  @P0 BRA `(.L_x_4) ;  /* 0x00000000003c0947 */ /* 0x004fee0003800000 */
[----:B------:R-:W-:-:S05]  /*04a0*/  IMAD.SHL.U32 R6, R10, 0x100, RZ ;  /* 0x000001000a067824 */ /* 0x000fca00078e00ff */
[----:B------:R-:W-:-:S04]  /*04b0*/  SHF.R.S32.HI R6, RZ, 0x8, R6 ;  /* 0x00000008ff067819 */ /* 0x000fc80000011406 */
[----:B------:R-:W-:-:S05]  /*04c0*/  LOP3.LUT R6, R6, 0xfffffffe, RZ, 0xc0, !PT ;  /* 0xfffffffe06067812 */ /* 0x000fca00078ec0ff */
[----:B------:R-:W-:-:S04]  /*04d0*/  IMAD R6, R6, R3, R14 ;  /* 0x0000000306067224 */ /* 0x000fc800078e020e */
[----:B-1----:R-:W-:-:S04]  /*04e0*/  VIADD R7, R6, 0xffffffff ;  /* 0xffffffff06077836 */ /* 0x002fc80000000000 */
[----:B0-----:R-:W-:Y:S01]  /*04f0*/  IMAD.IADD R8, R14, 0x1, R7 ;  /* 0x000000010e087824 */ /* 0x001fe200078e0207 */
[----:B------:R-:W-:-:S04]  /*0500*/  LEA.HI.SX32 R6, R7, R6, 0x1c ;  /* 0x0000000607067211 */ /* 0x000fc800078fe2ff */
[----:B------:R-:W-:Y:S02]  /*0510*/  LEA.HI.SX32 R8, R8, R8, 0x1c ;  /* 0x0000000808087211 */ /* 0x000fe400078fe2ff */
[----:B------:R-:W-:Y:S02]  /*0520*/  LEA R6, R6, UR4, 0x2 ;  /* 0x0000000406067c11 */ /* 0x000fe4000f8e10ff */
[----:B------:R-:W-:-:S03]  /*0530*/  LEA R8, R8, UR4, 0x2 ;  /* 0x0000000408087c11 */ /* 0x000fc6000f8e10ff */
[----:B------:R-:W-:Y:S04]  /*0540*/  LDS R7, [R6+-0x4] ;  /* 0xfffffc0006077984 */ /* 0x000fe80000000800 */
[----:B------:R-:W0:Y:S02]  /*0550*/  LDS R9, [R8] ;  /* 0x0000000008097984 */ /* 0x000e240000000800 */
[----:B0-----:R-:W-:Y:S02]  /*0560*/  FADD R7, R7, R9 ;  /* 0x0000000907077221 */ /* 0x001fe40000000000 */
[----:B------:R2:W-:Y:S04]  /*0570*/  STS [R6+-0x4], R9 ;  /* 0xfffffc0906007388 */ /* 0x0005e80000000800 */
[----:B------:R2:W-:Y:S02]  /*0580*/  STS [R8], R7 ;  /* 0x0000000708007388 */ /* 0x0005e40000000800 */
.L_x_4:
[----:B------:R-:W-:Y:S05]  /*0590*/  BSYNC.RECONVERGENT B0 ;  /* 0x0000000000007941 */ /* 0x000fea0003800200 */
.L_x_3:
[----:B------:R-:W-:Y:S01]  /*05a0*/  IMAD.MOV.U32 R10, RZ, RZ, R14 ;  /* 0x000000ffff0a7224 */ /* 0x000fe200078e000e */
[----:B------:R-:W-:Y:S06]  /*05b0*/  @!P1 BRA `(.L_x_5) ;  /* 0xfffffffc009c9947 */ /* 0x000fec000383ffff */
[----:B0-----:R-:W0:Y:S01]  /*05c0*/  LDS R5, [R5] ;  /* 0x0000000005057984 */ /* 0x001e220000000800 */
[----:B------:R-:W3:Y:S01]  /*05d0*/  LDCU UR6, c[0x0][0x398] ;  /* 0x00007300ff0677ac */ /* 0x000ee20008000800 */
[----:B-12---:R-:W1:Y:S01]  /*05e0*/  LDC.64 R6, c[0x0][0x380] ;  /* 0x0000e000ff067b82 */ /* 0x006e620000000a00 */
[----:B---3--:R-:W-:Y:S01]  /*05f0*/  ISETP.GE.AND P0, PT, R12, UR6, PT ;  /* 0x000000060c007c0c */ /* 0x008fe2000bf06270 */
[----:B-1----:R-:W-:-:S05]  /*0600*/  IMAD.WIDE R6, R2, 0x4, R6 ;  /* 0x0000000402067825 */ /* 0x002fca00078e0206 */
[----:B0-----:R0:W-:Y:S07]  /*0610*/  STG.E desc[UR8][R6.64], R5 ;  /* 0x0000000506007986 */ /* 0x0011ee000c101908 */
[----:B------:R-:W-:Y:S05]  /*0620*/  @P0 EXIT ;  /* 0x000000000000094d */ /* 0x000fea0003800000 */
[----:B0-----:R-:W0:Y:S01]  /*0630*/  LDS R5, [R4] ;  /* 0x0000000004057984 */ /* 0x001e220000000800 */
[----:B------:R-:W-:-:S05]  /*0640*/  LEA R2, P0, R0, R6, 0x2 ;  /* 0x0000000600027211 */ /* 0x000fca00078010ff */
[----:B------:R-:W-:-:S05]  /*0650*/  IMAD.X R3, RZ, RZ, R7, P0 ;  /* 0x000000ffff037224 */ /* 0x000fca00000e0607 */
[----:B0-----:R-:W-:Y:S01]  /*0660*/  STG.E desc[UR8][R2.64], R5 ;  /* 0x0000000502007986 */ /* 0x001fe2000c101908 */
[----:B------:R-:W-:Y:S05]  /*0670*/  EXIT ;  /* 0x000000000000794d */ /* 0x000fea0003800000 */
.L_x_6:
[----:B------:R-:W-:-:S00]  /*0680*/  BRA `(.L_x_6) ;  /* 0xfffffffc00fc7947 */ /* 0x000fc0000383ffff */
[----:B------:R-:W-:-:S00]  /*0690*/  NOP ;  /* 0x0000000000007918 */ /* 0x000fc00000000000 */
        /* <DEDUP_REMOVED lines=14> */
.L_x_33:


//--------------------- .text._Z4scanILb0ELb0EEvPfPKfS0_iii --------------------------
	.section	.text._Z4scanILb0ELb0EEvPfPKfS0_iii,"ax",@progbits
	.align	128
        .global         _Z4scanILb0ELb0EEvPfPKfS0_iii
        .type           _Z4scanILb0ELb0EEvPfPKfS0_iii,@function
        .size           _Z4scanILb0ELb0EEvPfPKfS0_iii,(.L_x_34 - _Z4scanILb0ELb0EEvPfPKfS0_iii)
        .other          _Z4scanILb0ELb0EEvPfPKfS0_iii,@"STO_CUDA_ENTRY STV_DEFAULT"
_Z4scanILb0ELb0EEvPfPKfS0_iii:
.text._Z4scanILb0ELb0EEvPfPKfS0_iii:
[----:B------:R-:W-:Y:S01]  /*0000*/  LDC R1, c[0x0][0x37c] ;  /* 0x0000df00ff017b82 */ /* 0x000fe20000000800 */
[----:B------:R-:W0:Y:S01]  /*0010*/  LDCU UR4, c[0x0][0x3a0] ;  /* 0x00007400ff0477ac */ /* 0x000e220008000800 */
[----:B------:R-:W1:Y:S06]  /*0020*/  S2R R3, SR_TID.X ;  /* 0x0000000000037919 */ /* 0x000e6c0000002100 */
[----:B------:R-:W2:Y:S01]  /*0030*/  LDC.64 R8, c[0x0][0x388] ;  /* 0x0000e200ff087b82 */ /* 0x000ea20000000a00 */
[----:B------:R-:W3:Y:S01]  /*0040*/  LDCU UR6, c[0x0][0x3a0] ;  /* 0x00007400ff0677ac */ /* 0x000ee20008000800 */
[----:B------:R-:W4:Y:S01]  /*0050*/  LDCU.64 UR8, c[0x0][0x358] ;  /* 0x00006b00ff0877ac */ /* 0x000f220008000a00 */
[----:B0-----:R-:W-:-:S06]  /*0060*/  UISETP.NE.AND UP0, UPT, UR4, URZ, UPT ;  /* 0x000000ff0400728c */ /* 0x001fcc000bf05270 */
[----:B------:R-:W-:-:S05]  /*0070*/  PLOP3.LUT P0, PT, PT, PT, UP0, 0x80, 0x8 ;  /* 0x000000000008781c */ /* 0x000fca0003f0f008 */
[----:B------:R-:W0:Y:S01]  /*0080*/  @!UP0 LDCU UR5, c[0x0][0x360] ;  /* 0x00006c00ff0587ac */ /* 0x000e220008000800 */
[----:B------:R-:W5:Y:S07]  /*0090*/  LDC R4, c[0x0][0x360] ;  /* 0x0000d800ff047b82 */ /* 0x000f6e0000000800 */
[----:B------:R-:W3:Y:S01]  /*00a0*/  @!P0 S2R R0, SR_CTAID.X ;  /* 0x0000000000008919 */ /* 0x000ee20000002500 */
[----:B-----5:R-:W-:Y:S01]  /*00b0*/  IMAD.SHL.U32 R2, R4, 0x4, RZ ;  /* 0x0000000404027824 */ /* 0x020fe200078e00ff */
[----:B---3--:R-:W-:-:S13]  /*00c0*/  @!P0 R2UR UR4, R0 ;  /* 0x00000000000482ca */ /* 0x008fda00000e0000 */
[----:B------:R-:W-:-:S04]  /*00d0*/  @!UP0 USHF.L.U32 UR4, UR4, 0x8, URZ ;  /* 0x0000000804048899 */ /* 0x000fc800080006ff */
[----:B------:R-:W-:-:S04]  /*00e0*/  @!UP0 USHF.R.S32.HI UR4, URZ, 0x8, UR4 ;  /* 0x00000008ff048899 */ /* 0x000fc80008011404 */
[----:B0-----:R-:W-:-:S04]  /*00f0*/  @!UP0 UIMAD UR4, UR4, UR5, URZ ;  /* 0x00000005040482a4 */ /* 0x001fc8000f8e02ff */
[----:B------:R-:W-:-:S06]  /*0100*/  @!UP0 USHF.L.U32 UR6, UR4, 0x1, URZ ;  /* 0x0000000104068899 */ /* 0x000fcc00080006ff */
[----:B-1----:R-:W-:-:S04]  /*0110*/  VIADD R0, R3, UR6 ;  /* 0x0000000603007c36 */ /* 0x002fc80008000000 */
[----:B--2---:R-:W-:-:S03]  /*0120*/  IMAD.WIDE R8, R0, 0x4, R8 ;  /* 0x0000000400087825 */ /* 0x004fc600078e0208 */
[----:B------:R-:W-:-:S03]  /*0130*/  IADD3 R10, P0, PT, R8, R2, RZ ;  /* 0x00000002080a7210 */ /* 0x000fc60007f1e0ff */
[----:B----4-:R-:W2:Y:S02]  /*0140*/  LDG.E R8, desc[UR8][R8.64] ;  /* 0x0000000808087981 */ /* 0x010ea4000c1e1900 */
[----:B------:R-:W-:-:S06]  /*0150*/  IMAD.X R11, RZ, RZ, R9, P0 ;  /* 0x000000ffff0b7224 */ /* 0x000fcc00000e0609 */
[----:B------:R0:W3:Y:S01]  /*0160*/  LDG.E R11, desc[UR8][R10.64] ;  /* 0x000000080a0b7981 */ /* 0x0000e2000c1e1900 */
[----:B------:R-:W1:Y:S01]  /*0170*/  S2UR UR5, SR_CgaCtaId ;  /* 0x00000000000579c3 */ /* 0x000e620000008800 */
[----:B------:R-:W-:Y:S01]  /*0180*/  UMOV UR4, 0x400 ;  /* 0x0000040000047882 */ /* 0x000fe20000000000 */
[C---:B------:R-:W-:Y:S01]  /*0190*/  IMAD.IADD R5, R3.reuse, 0x1, R4 ;  /* 0x0000000103057824 */ /* 0x040fe200078e0204 */
[----:B------:R-:W-:-:S04]  /*01a0*/  LEA.HI R6, R3, R3, RZ, 0x1c ;  /* 0x0000000303067211 */ /* 0x000fc800078fe0ff */
[----:B------:R-:W-:Y:S01]  /*01b0*/  LEA.HI R7, R5, R5, RZ, 0x1c ;  /* 0x0000000505077211 */ /* 0x000fe200078fe0ff */
[----:B-1----:R-:W-:-:S06]  /*01c0*/  ULEA UR4, UR5, UR4, 0x18 ;  /* 0x0000000405047291 */ /* 0x002fcc000f8ec0ff */
[----:B------:R-:W-:Y:S02]  /*01d0*/  LEA R5, R6, UR4, 0x2 ;  /* 0x0000000406057c11 */ /* 0x000fe4000f8e10ff */
[----:B------:R-:W-:Y:S01]  /*01e0*/  LEA R6, R7, UR4, 0x2 ;  /* 0x0000000407067c11 */ /* 0x000fe2000f8e10ff */
[----:B0-----:R-:W-:Y:S02]  /*01f0*/  IMAD.MOV.U32 R10, RZ, RZ, 0x1 ;  /* 0x00000001ff0a7424 */ /* 0x001fe400078e00ff */
[----:B------:R-:W-:Y:S01]  /*0200*/  IMAD.MOV.U32 R12, RZ, RZ, R4 ;  /* 0x000000ffff0c7224 */ /* 0x000fe200078e0004 */
[----:B--2---:R0:W-:Y:S04]  /*0210*/  STS [R5], R8 ;  /* 0x0000000805007388 */ /* 0x0041e80000000800 */
[----:B---3--:R0:W-:Y:S02]  /*0220*/  STS [R6], R11 ;  /* 0x0000000b06007388 */ /* 0x0081e40000000800 */
.L_x_9:
        /* <DEDUP_REMOVED lines=9> */
[----:B0-----:R-:W-:-:S04]  /*02c0*/  VIADD R8, R7, 0xffffffff ;  /* 0xffffffff07087836 */ /* 0x001fc80000000000 */
[C---:B------:R-:W-:Y:S01]  /*02d0*/  IMAD.IADD R9, R8.reuse, 0x1, R10 ;  /* 0x0000000108097824 */ /* 0x040fe200078e020a */
        /* <DEDUP_REMOVED lines=8> */
.L_x_8:
[----:B------:R-:W-:Y:S05]  /*0360*/  BSYNC.RECONVERGENT B0 ;  /* 0x0000000000007941 */ /* 0x000fea0003800200 */
.L_x_7:
[----:B------:R-:W-:Y:S01]  /*0370*/  IMAD.SHL.U32 R10, R10, 0x2, RZ ;  /* 0x000000020a0a7824 */ /* 0x000fe200078e00ff */
[----:B------:R-:W-:Y:S06]  /*0380*/  @P1 BRA `(.L_x_9) ;  /* 0xfffffffc00a81947 */ /* 0x000fec000383ffff */
[----:B------:R-:W-:Y:S01]  /*0390*/  ISETP.NE.AND P0, PT, R3, RZ, PT ;  /* 0x000000ff0300720c */ /* 0x000fe20003f05270 */
[----:B------:R-:W-:-:S12]  /*03a0*/  UMOV UR5, 0x1 ;  /* 0x0000000100057882 */ /* 0x000fd80000000000 */
[----:B------:R-:W-:-:S04]  /*03b0*/  @!P0 IMAD.SHL.U32 R7, R4, 0x2, RZ ;  /* 0x0000000204078824 */ /* 0x000fc800078e00ff */
[----:B01----:R-:W-:-:S05]  /*03c0*/  @!P0 VIADD R8, R7, 0xffffffff ;  /* 0xffffffff07088836 */ /* 0x003fca0000000000 */
[----:B------:R-:W-:-:S04]  /*03d0*/  @!P0 LEA.HI R8, R8, R7, RZ, 0x1c ;  /* 0x0000000708088211 */ /* 0x000fc800078fe0ff */
[----:B------:R-:W-:-:S05]  /*03e0*/  @!P0 LEA R8, R8, UR4, 0x2 ;  /* 0x0000000408088c11 */ /* 0x000fca000f8e10ff */
[----:B------:R0:W-:Y:S02]  /*03f0*/  @!P0 STS [R8+-0x4], RZ ;  /* 0xfffffcff08008388 */ /* 0x0001e40000000800 */
.L_x_12:
[----:B------:R-:W-:Y:S01]  /*0400*/  BAR.SYNC.DEFER_BLOCKING 0x0 ;  /* 0x0000000000007b1d */ /* 0x000fe20000010000 */
[----:B------:R-:W-:Y:S01]  /*0410*/  ISETP.GE.U32.AND P0, PT, R3, UR5, PT ;  /* 0x0000000503007c0c */ /* 0x000fe2000bf06070 */
[----:B------:R-:W-:Y:S01]  /*0420*/  USHF.L.U32 UR5, UR5, 0x1, URZ ;  /* 0x0000000105057899 */ /* 0x000fe200080006ff */
[----:B------:R-:W-:-:S03]  /*0430*/  SHF.R.U32.HI R12, RZ, 0x1, R10 ;  /* 0x00000001ff0c7819 */ /* 0x000fc6000001160a */
[----:B------:R-:W-:Y:S02]  /*0440*/  BSSY.RECONVERGENT B0, `(.L_x_10) ;  /* 0x0000012000007945 */ /* 0x000fe40003800200 */
[----:B------:R-:W-:-:S06]  /*0450*/  ISETP.LT.U32.AND P1, PT, R4, UR5, PT ;  /* 0x0000000504007c0c */ /* 0x000fcc000bf21070 */
[----:B------:R-:W-:Y:S07]  /*0460*/  @P0 BRA `(.L_x_11) ;  /* 0x00000000003c0947 */ /* 0x000fee0003800000 */
[----:B------:R-:W-:-:S05]  /*0470*/  IMAD.SHL.U32 R7, R10, 0x100, RZ ;  /* 0x000001000a077824 */ /* 0x000fca00078e00ff */
[----:B------:R-:W-:-:S04]  /*0480*/  SHF.R.S32.HI R7, RZ, 0x8, R7 ;  /* 0x00000008ff077819 */ /* 0x000fc80000011407 */
[----:B0-----:R-:W-:-:S05]  /*0490*/  LOP3.LUT R8, R7, 0xfffffffe, RZ, 0xc0, !PT ;  /* 0xfffffffe07087812 */ /* 0x001fca00078ec0ff */
[----:B------:R-:W-:-:S04]  /*04a0*/  IMAD R8, R8, R3, R12 ;  /* 0x0000000308087224 */ /* 0x000fc800078e020c */
[----:B------:R-:W-:-:S04]  /*04b0*/  VIADD R7, R8, 0xffffffff ;  /* 0xffffffff08077836 */ /* 0x000fc80000000000 */
[----:B------:R-:W-:Y:S01]  /*04c0*/  IMAD.IADD R9, R12, 0x1, R7 ;  /* 0x000000010c097824 */ /* 0x000fe200078e0207 */
        /* <DEDUP_REMOVED lines=9> */
.L_x_11:
[----:B------:R-:W-:Y:S05]  /*0560*/  BSYNC.RECONVERGENT B0 ;  /* 0x0000000000007941 */ /* 0x000fea0003800200 */
.L_x_10:
[----:B-1----:R-:W-:Y:S01]  /*0570*/  IMAD.MOV.U32 R10, RZ, RZ, R12 ;  /* 0x000000ffff0a7224 */ /* 0x002fe200078e000c */
[----:B------:R-:W-:Y:S06]  /*0580*/  @!P1 BRA `(.L_x_12) ;  /* 0xfffffffc009c9947 */ /* 0x000fec000383ffff */
[----:B------:R-:W1:Y:S01]  /*0590*/  LDS R5, [R5] ;  /* 0x0000000005057984 */ /* 0x000e620000000800 */
[----:B0-----:R-:W0:Y:S03]  /*05a0*/  LDC.64 R8, c[0x0][0x380] ;  /* 0x0000e000ff087b82 */ /* 0x001e260000000a00 */
[----:B------:R-:W2:Y:S01]  /*05b0*/  LDS R7, [R6] ;  /* 0x0000000006077984 */ /* 0x000ea20000000800 */
[----:B0-----:R-:W-:-:S03]  /*05c0*/  IMAD.WIDE R8, R0, 0x4, R8 ;  /* 0x0000000400087825 */ /* 0x001fc600078e0208 */
[----:B------:R-:W-:-:S05]  /*05d0*/  IADD3 R2, P0, PT, R2, R8, RZ ;  /* 0x0000000802027210 */ /* 0x000fca0007f1e0ff */
[----:B------:R-:W-:Y:S01]  /*05e0*/  IMAD.X R3, RZ, RZ, R9, P0 ;  /* 0x000000ffff037224 */ /* 0x000fe200000e0609 */
[----:B-1----:R-:W-:Y:S04]  /*05f0*/  STG.E desc[UR8][R8.64], R5 ;  /* 0x0000000508007986 */ /* 0x002fe8000c101908 */
[----:B--2---:R-:W-:Y:S01]  /*0600*/  STG.E desc[UR8][R2.64], R7 ;  /* 0x0000000702007986 */ /* 0x004fe2000c101908 */
[----:B------:R-:W-:Y:S05]  /*0610*/  EXIT ;  /* 0x000000000000794d */ /* 0x000fea0003800000 */
.L_x_13:
        /* <DEDUP_REMOVED lines=14> */
.L_x_34:


//--------------------- .text._Z4scanILb1ELb1EEvPfPKfS0_iii --------------------------
	.section	.text._Z4scanILb1ELb1EEvPfPKfS0_iii,"ax",@progbits
	.align	128
        .global         _Z4scanILb1ELb1EEvPfPKfS0_iii
        .type           _Z4scanILb1ELb1EEvPfPKfS0_iii,@function
        .size           _Z4scanILb1ELb1EEvPfPKfS0_iii,(.L_x_35 - _Z4scanILb1ELb1EEvPfPKfS0_iii)
        .other          _Z4scanILb1ELb1EEvPfPKfS0_iii,@"STO_CUDA_ENTRY STV_DEFAULT"
_Z4scanILb1ELb1EEvPfPKfS0_iii:
.text._Z4scanILb1ELb1EEvPfPKfS0_iii:
        /* <DEDUP_REMOVED lines=22> */
[----:B------:R-:W-:-:S05]  /*0160*/  @!P0 LEA R10, P1, R0, R8, 0x2 ;  /* 0x00000008000a8211 */ /* 0x000fca00078210ff */
[----:B------:R-:W-:Y:S02]  /*0170*/  @!P0 IMAD.X R11, RZ, RZ, R9, P1 ;  /* 0x000000ffff0b8224 */ /* 0x000fe400008e0609 */
[----:B-----5:R0:W2:Y:S04]  /*0180*/  LDG.E R9, desc[UR8][R8.64] ;  /* 0x0000000808097981 */ /* 0x0200a8000c1e1900 */
[----:B------:R1:W3:Y:S01]  /*0190*/  @!P0 LDG.E R7, desc[UR8][R10.64] ;  /* 0x000000080a078981 */ /* 0x0002e2000c1e1900 */
[----:B------:R-:W-:Y:S02]  /*01a0*/  MOV R5, 0x400 ;  /* 0x0000040000057802 */ /* 0x000fe40000000f00 */
[----:B------:R-:W-:Y:S01]  /*01b0*/  LEA.HI R6, R3, R3, RZ, 0x1c ;  /* 0x0000000303067211 */ /* 0x000fe200078fe0ff */
[----:B------:R-:W4:Y:S01]  /*01c0*/  S2R R4, SR_CgaCtaId ;  /* 0x0000000000047919 */ /* 0x000f220000008800 */
[----:B0-----:R-:W-:-:S02]  /*01d0*/  HFMA2 R8, -RZ, RZ, 0, 5.9604644775390625e-08 ;  /* 0x00000001ff087431 */ /* 0x001fc400000001ff */
[----:B-1----:R-:W-:Y:S01]  /*01e0*/  IMAD.MOV.U32 R10, RZ, RZ, R0 ;  /* 0x000000ffff0a7224 */ /* 0x002fe200078e0000 */
[----:B----4-:R-:W-:Y:S02]  /*01f0*/  LEA R5, R4, R5, 0x18 ;  /* 0x0000000504057211 */ /* 0x010fe400078ec0ff */
[----:B------:R-:W-:-:S03]  /*0200*/  LEA.HI R4, R12, R12, RZ, 0x1c ;  /* 0x0000000c0c047211 */ /* 0x000fc600078fe0ff */
[--C-:B------:R-:W-:Y:S02]  /*0210*/  IMAD R6, R6, 0x4, R5.reuse ;  /* 0x0000000406067824 */ /* 0x100fe400078e0205 */
[----:B------:R-:W-:-:S03]  /*0220*/  IMAD R4, R4, 0x4, R5 ;  /* 0x0000000404047824 */ /* 0x000fc600078e0205 */
[----:B--2---:R0:W-:Y:S04]  /*0230*/  STS [R6], R9 ;  /* 0x0000000906007388 */ /* 0x0041e80000000800 */
[----:B---3--:R0:W-:Y:S02]  /*0240*/  STS [R4], R7 ;  /* 0x0000000704007388 */ /* 0x0081e40000000800 */
.L_x_16:
[----:B------:R-:W-:Y:S01]  /*0250*/  BAR.SYNC.DEFER_BLOCKING 0x0 ;  /* 0x0000000000007b1d */ /* 0x000fe20000010000 */
[----:B------:R-:W-:Y:S02]  /*0260*/  ISETP.GE.U32.AND P0, PT, R3, R10, PT ;  /* 0x0000000a0300720c */ /* 0x000fe40003f06070 */
[----:B------:R-:W-:Y:S02]  /*0270*/  ISETP.GT.U32.AND P1, PT, R10, 0x1, PT ;  /* 0x000000010a00780c */ /* 0x000fe40003f24070 */
[----:B------:R-:W-:Y:S01]  /*0280*/  SHF.R.U32.HI R11, RZ, 0x1, R10 ;  /* 0x00000001ff0b7819 */ /* 0x000fe2000001160a */
[----:B------:R-:W-:Y:S08]  /*0290*/  BSSY.RECONVERGENT B0, `(.L_x_14) ;  /* 0x000000f000007945 */ /* 0x000ff00003800200 */
[----:B------:R-:W-:Y:S05]  /*02a0*/  @P0 BRA `(.L_x_15) ;  /* 0x0000000000340947 */ /* 0x000fea0003800000 */
[----:B0-----:R-:W-:-:S05]  /*02b0*/  IMAD.SHL.U32 R7, R8, 0x200, RZ ;  /* 0x0000020008077824 */ /* 0x001fca00078e00ff */
[----:B------:R-:W-:-:S05]  /*02c0*/  SHF.R.S32.HI R7, RZ, 0x8, R7 ;  /* 0x00000008ff077819 */ /* 0x000fca0000011407 */
[----:B------:R-:W-:-:S04]  /*02d0*/  IMAD R7, R7, R3, R8 ;  /* 0x0000000307077224 */ /* 0x000fc800078e0208 */
[----:B------:R-:W-:-:S04]  /*02e0*/  VIADD R9, R7, 0xffffffff ;  /* 0xffffffff07097836 */ /* 0x000fc80000000000 */
[C---:B------:R-:W-:Y:S01]  /*02f0*/  IMAD.IADD R10, R9.reuse, 0x1, R8 ;  /* 0x00000001090a7824 */ /* 0x040fe200078e0208 */
[----:B------:R-:W-:-:S04]  /*0300*/  LEA.HI.SX32 R14, R9, R7, 0x1c ;  /* 0x00000007090e7211 */ /* 0x000fc800078fe2ff */
[----:B------:R-:W-:Y:S02]  /*0310*/  LEA.HI.SX32 R10, R10, R10, 0x1c ;  /* 0x0000000a0a0a7211 */ /* 0x000fe400078fe2ff */
[----:B------:R-:W-:-:S03]  /*0320*/  LEA R14, R14, R5, 0x2 ;  /* 0x000000050e0e7211 */ /* 0x000fc600078e10ff */
[----:B------:R-:W-:-:S03]  /*0330*/  IMAD R10, R10, 0x4, R5 ;  /* 0x000000040a0a7824 */ /* 0x000fc600078e0205 */
[----:B------:R-:W-:Y:S04]  /*0340*/  LDS R14, [R14+-0x4] ;  /* 0xfffffc000e0e7984 */ /* 0x000fe80000000800 */
[----:B------:R-:W0:Y:S02]  /*0350*/  LDS R7, [R10] ;  /* 0x000000000a077984 */ /* 0x000e240000000800 */
[----:B0-----:R-:W-:-:S05]  /*0360*/  FADD R7, R14, R7 ;  /* 0x000000070e077221 */ /* 0x001fca0000000000 */
[----:B------:R1:W-:Y:S02]  /*0370*/  STS [R10], R7 ;  /* 0x000000070a007388 */ /* 0x0003e40000000800 */
.L_x_15:
[----:B------:R-:W-:Y:S05]  /*0380*/  BSYNC.RECONVERGENT B0 ;  /* 0x0000000000007941 */ /* 0x000fea0003800200 */
.L_x_14:
[----:B-1----:R-:W-:Y:S02]  /*0390*/  IMAD.MOV.U32 R10, RZ, RZ, R11 ;  /* 0x000000ffff0a7224 */ /* 0x002fe400078e000b */
[----:B------:R-:W-:Y:S01]  /*03a0*/  IMAD.SHL.U32 R8, R8, 0x2, RZ ;  /* 0x0000000208087824 */ /* 0x000fe200078e00ff */
[----:B------:R-:W-:Y:S06]  /*03b0*/  @P1 BRA `(.L_x_16) ;  /* 0xfffffffc00a41947 */ /* 0x000fec000383ffff */
[----:B------:R-:W-:Y:S01]  /*03c0*/  ISETP.NE.AND P0, PT, R3, RZ, PT ;  /* 0x000000ff0300720c */ /* 0x000fe20003f05270 */
[----:B------:R-:W-:-:S12]  /*03d0*/  BSSY.RECONVERGENT B0, `(.L_x_17) ;  /* 0x000000e000007945 */ /* 0x000fd80003800200 */
[----:B------:R-:W-:Y:S05]  /*03e0*/  @P0 BRA `(.L_x_18) ;  /* 0x0000000000300947 */ /* 0x000fea0003800000 */
[----:B------:R-:W1:Y:S01]  /*03f0*/  LDC R13, c[0x0][0x39c] ;  /* 0x0000e700ff0d7b82 */ /* 0x000e620000000800 */
[----:B0-----:R-:W-:-:S05]  /*0400*/  IMAD.SHL.U32 R7, R0, 0x2, RZ ;  /* 0x0000000200077824 */ /* 0x001fca00078e00ff */
[----:B------:R-:W-:-:S04]  /*0410*/  IADD3 R10, PT, PT, R7, -0x1, RZ ;  /* 0xffffffff070a7810 */ /* 0x000fc80007ffe0ff */
[----:B------:R-:W-:-:S05]  /*0420*/  LEA.HI R10, R10, R7, RZ, 0x1c ;  /* 0x000000070a0a7211 */ /* 0x000fca00078fe0ff */
[----:B------:R-:W-:Y:S02]  /*0430*/  IMAD R7, R10, 0x4, R5 ;  /* 0x000000040a077824 */ /* 0x000fe400078e0205 */
[----:B------:R-:W0:Y:S03]  /*0440*/  LDC.64 R10, c[0x0][0x390] ;  /* 0x0000e400ff0a7b82 */ /* 0x000e260000000a00 */
[----:B------:R-:W2:Y:S01]  /*0450*/  LDS R9, [R7+-0x4] ;  /* 0xfffffc0007097984 */ /* 0x000ea20000000800 */
[----:B-1----:R-:W-:-:S03]  /*0460*/  ISETP.NE.AND P0, PT, R13, RZ, PT ;  /* 0x000000ff0d00720c */ /* 0x002fc60003f05270 */
[----:B------:R1:W-:Y:S10]  /*0470*/  STS [R7+-0x4], RZ ;  /* 0xfffffcff07007388 */ /* 0x0003f40000000800 */
[----:B------:R-:W0:Y:S02]  /*0480*/  @!P0 S2R R13, SR_CTAID.X ;  /* 0x00000000000d8919 */ /* 0x000e240000002500 */
[----:B0-----:R-:W-:-:S05]  /*0490*/  IMAD.WIDE R10, R13, 0x4, R10 ;  /* 0x000000040d0a7825 */ /* 0x001fca00078e020a */
[----:B--2---:R1:W-:Y:S02]  /*04a0*/  STG.E desc[UR8][R10.64], R9 ;  /* 0x000000090a007986 */ /* 0x0043e4000c101908 */
.L_x_18:
[----:B------:R-:W-:Y:S05]  /*04b0*/  BSYNC.RECONVERGENT B0 ;  /* 0x0000000000007941 */ /* 0x000fea0003800200 */
.L_x_17:
[----:B------:R-:W-:-:S05]  /*04c0*/  UMOV UR4, 0x1 ;  /* 0x0000000100047882 */ /* 0x000fca0000000000 */
.L_x_21:
[----:B------:R-:W-:Y:S01]  /*04d0*/  BAR.SYNC.DEFER_BLOCKING 0x0 ;  /* 0x0000000000007b1d */ /* 0x000fe20000010000 */
[----:B------:R-:W-:Y:S01]  /*04e0*/  ISETP.GE.U32.AND P0, PT, R3, UR4, PT ;  /* 0x0000000403007c0c */ /* 0x000fe2000bf06070 */
[----:B------:R-:W-:Y:S01]  /*04f0*/  USHF.L.U32 UR4, UR4, 0x1, URZ ;  /* 0x0000000104047899 */ /* 0x000fe200080006ff */
[----:B------:R-:W-:-:S03]  /*0500*/  SHF.R.U32.HI R14, RZ, 0x1, R8 ;  /* 0x00000001ff0e7819 */ /* 0x000fc60000011608 */
[----:B------:R-:W-:Y:S02]  /*0510*/  BSSY.RECONVERGENT B0, `(.L_x_19) ;  /* 0x0000012000007945 */ /* 0x000fe40003800200 */
[----:B------:R-:W-:-:S06]  /*0520*/  ISETP.LT.U32.AND P1, PT, R0, UR4, PT ;  /* 0x0000000400007c0c */ /* 0x000fcc000bf21070 */
[----:B------:R-:W-:Y:S07]  /*0530*/  @P0 BRA `(.L_x_20) ;  /* 0x00000000003c0947 */ /* 0x000fee0003800000 */
[----:B01----:R-:W-:-:S05]  /*0540*/  IMAD.SHL.U32 R7, R8, 0x100, RZ ;  /* 0x0000010008077824 */ /* 0x003fca00078e00ff */
[----:B------:R-:W-:-:S04]  /*0550*/  SHF.R.S32.HI R7, RZ, 0x8, R7 ;  /* 0x00000008ff077819 */ /* 0x000fc80000011407 */
[----:B------:R-:W-:-:S05]  /*0560*/  LOP3.LUT R8, R7, 0xfffffffe, RZ, 0xc0, !PT ;  /* 0xfffffffe07087812 */ /* 0x000fca00078ec0ff */
[----:B------:R-:W-:-:S04]  /*0570*/  IMAD R8, R8, R3, R14 ;  /* 0x0000000308087224 */ /* 0x000fc800078e020e */
[----:B------:R-:W-:-:S04]  /*0580*/  VIADD R7, R8, 0xffffffff ;  /* 0xffffffff08077836 */ /* 0x000fc80000000000 */
[----:B------:R-:W-:Y:S01]  /*0590*/  IMAD.IADD R9, R14, 0x1, R7 ;  /* 0x000000010e097824 */ /* 0x000fe200078e0207 */
[----:B------:R-:W-:-:S04]  /*05a0*/  LEA.HI.SX32 R8, R7, R8, 0x1c ;  /* 0x0000000807087211 */ /* 0x000fc800078fe2ff */
[----:B------:R-:W-:Y:S02]  /*05b0*/  LEA.HI.SX32 R10, R9, R9, 0x1c ;  /* 0x00000009090a7211 */ /* 0x000fe400078fe2ff */
[----:B------:R-:W-:-:S03]  /*05c0*/  LEA R8, R8, R5, 0x2 ;  /* 0x0000000508087211 */ /* 0x000fc600078e10ff */
[----:B------:R-:W-:Y:S02]  /*05d0*/  IMAD R10, R10, 0x4, R5 ;  /* 0x000000040a0a7824 */ /* 0x000fe400078e0205 */
[----:B------:R-:W-:Y:S04]  /*05e0*/  LDS R7, [R8+-0x4] ;  /* 0xfffffc0008077984 */ /* 0x000fe80000000800 */
[----:B------:R-:W0:Y:S02]  /*05f0*/  LDS R9, [R10] ;  /* 0x000000000a097984 */ /* 0x000e240000000800 */
[----:B0-----:R-:W-:Y:S02]  /*0600*/  FADD R7, R7, R9 ;  /* 0x0000000907077221 */ /* 0x001fe40000000000 */
[----:B------:R2:W-:Y:S04]  /*0610*/  STS [R8+-0x4], R9 ;  /* 0xfffffc0908007388 */ /* 0x0005e80000000800 */
[----:B------:R2:W-:Y:S02]  /*0620*/  STS [R10], R7 ;  /* 0x000000070a007388 */ /* 0x0005e40000000800 */
.L_x_20:
[----:B------:R-:W-:Y:S05]  /*0630*/  BSYNC.RECONVERGENT B0 ;  /* 0x0000000000007941 */ /* 0x000fea0003800200 */
.L_x_19:
[----:B--2---:R-:W-:Y:S01]  /*0640*/  IMAD.MOV.U32 R8, RZ, RZ, R14 ;  /* 0x000000ffff087224 */ /* 0x004fe200078e000e */
[----:B------:R-:W-:Y:S06]  /*0650*/  @!P1 BRA `(.L_x_21) ;  /* 0xfffffffc009c9947 */ /* 0x000fec000383ffff */
[----:B------:R-:W2:Y:S01]  /*0660*/  LDS R3, [R6] ;  /* 0x0000000006037984 */ /* 0x000ea20000000800 */
[----:B------:R-:W3:Y:S01]  /*0670*/  LDCU UR5, c[0x0][0x398] ;  /* 0x00007300ff0577ac */ /* 0x000ee20008000800 */
[----:B01----:R-:W0:Y:S01]  /*0680*/  LDC.64 R8, c[0x0][0x380] ;  /* 0x0000e000ff087b82 */ /* 0x003e220000000a00 */
[----:B---3--:R-:W-:Y:S01]  /*0690*/  ISETP.GE.AND P0, PT, R12, UR5, PT ;  /* 0x000000050c007c0c */ /* 0x008fe2000bf06270 */
[----:B0-----:R-:W-:-:S05]  /*06a0*/  IMAD.WIDE R8, R2, 0x4, R8 ;  /* 0x0000000402087825 */ /* 0x001fca00078e0208 */
[----:B--2---:R0:W-:Y:S07]  /*06b0*/  STG.E desc[UR8][R8.64], R3 ;  /* 0x0000000308007986 */ /* 0x0041ee000c101908 */
[----:B------:R-:W-:Y:S05]  /*06c0*/  @P0 EXIT ;  /* 0x000000000000094d */ /* 0x000fea0003800000 */
[----:B------:R-:W1:Y:S01]  /*06d0*/  LDS R5, [R4] ;  /* 0x0000000004057984 */ /* 0x000e620000000800 */
[----:B------:R-:W-:-:S05]  /*06e0*/  LEA R2, P0, R0, R8, 0x2 ;  /* 0x0000000800027211 */ /* 0x000fca00078010ff */
[----:B0-----:R-:W-:-:S05]  /*06f0*/  IMAD.X R3, RZ, RZ, R9, P0 ;  /* 0x000000ffff037224 */ /* 0x001fca00000e0609 */
[----:B-1----:R-:W-:Y:S01]  /*0700*/  STG.E desc[UR8][R2.64], R5 ;  /* 0x0000000502007986 */ /* 0x002fe2000c101908 */
[----:B------:R-:W-:Y:S05]  /*0710*/  EXIT ;  /* 0x000000000000794d */ /* 0x000fea0003800000 */
.L_x_22:
        /* <DEDUP_REMOVED lines=14> */
.L_x_35:


//--------------------- .text._Z4scanILb1ELb0EEvPfPKfS0_iii --------------------------
	.section	.text._Z4scanILb1ELb0EEvPfPKfS0_iii,"ax",@progbits
	.align	128
        .global         _Z4scanILb1ELb0EEvPfPKfS0_iii
        .type           _Z4scanILb1ELb0EEvPfPKfS0_iii,@function
        .size           _Z4scanILb1ELb0EEvPfPKfS0_iii,(.L_x_36 - _Z4scanILb1ELb0EEvPfPKfS0_iii)
        .other          _Z4scanILb1ELb0EEvPfPKfS0_iii,@"STO_CUDA_ENTRY STV_DEFAULT"
_Z4scanILb1ELb0EEvPfPKfS0_iii:
.text._Z4scanILb1ELb0EEvPfPKfS0_iii:
        /* <DEDUP_REMOVED lines=9> */
[----:B------:R-:W5:Y:S07]  /*0090*/  LDCU UR7, c[0x0][0x360] ;  /* 0x00006c00ff0777ac */ /* 0x000f6e0008000800 */
[----:B------:R-:W3:Y:S01]  /*00a0*/  @!P0 S2R R0, SR_CTAID.X ;  /* 0x0000000000008919 */ /* 0x000ee20000002500 */
[----:B-----5:R-:W-:Y:S01]  /*00b0*/  USHF.L.U32 UR8, UR7, 0x2, URZ ;  /* 0x0000000207087899 */ /* 0x020fe200080006ff */
[----:B---3--:R-:W-:-:S13]  /*00c0*/  @!P0 R2UR UR4, R0 ;  /* 0x00000000000482ca */ /* 0x008fda00000e0000 */
[----:B------:R-:W-:-:S04]  /*00d0*/  @!UP0 USHF.L.U32 UR4, UR4, 0x8, URZ ;  /* 0x0000000804048899 */ /* 0x000fc800080006ff */
[----:B------:R-:W-:-:S04]  /*00e0*/  @!UP0 USHF.R.S32.HI UR4, URZ, 0x8, UR4 ;  /* 0x00000008ff048899 */ /* 0x000fc80008011404 */
[----:B0-----:R-:W-:-:S04]  /*00f0*/  @!UP0 UIMAD UR4, UR4, UR5, URZ ;  /* 0x00000005040482a4 */ /* 0x001fc8000f8e02ff */
[----:B------:R-:W-:-:S06]  /*0100*/  @!UP0 USHF.L.U32 UR6, UR4, 0x1, URZ ;  /* 0x0000000104068899 */ /* 0x000fcc00080006ff */
[----:B-1----:R-:W-:-:S04]  /*0110*/  VIADD R0, R2, UR6 ;  /* 0x0000000602007c36 */ /* 0x002fc80008000000 */
[----:B--2---:R-:W-:-:S03]  /*0120*/  IMAD.WIDE R6, R0, 0x4, R6 ;  /* 0x0000000400067825 */ /* 0x004fc600078e0206 */
[----:B------:R-:W-:-:S03]  /*0130*/  IADD3 R8, P0, PT, R6, UR8, RZ ;  /* 0x0000000806087c10 */ /* 0x000fc6000ff1e0ff */
[----:B----4-:R-:W2:Y:S02]  /*0140*/  LDG.E R6, desc[UR10][R6.64] ;  /* 0x0000000a06067981 */ /* 0x010ea4000c1e1900 */
[----:B------:R-:W-:-:S06]  /*0150*/  IMAD.X R9, RZ, RZ, R7, P0 ;  /* 0x000000ffff097224 */ /* 0x000fcc00000e0607 */
[----:B------:R-:W3:Y:S01]  /*0160*/  LDG.E R9, desc[UR10][R8.64] ;  /* 0x0000000a08097981 */ /* 0x000ee2000c1e1900 */
[----:B------:R-:W0:Y:S01]  /*0170*/  S2UR UR5, SR_CgaCtaId ;  /* 0x00000000000579c3 */ /* 0x000e220000008800 */
[----:B------:R-:W-:Y:S01]  /*0180*/  UMOV UR4, 0x400 ;  /* 0x0000040000047882 */ /* 0x000fe20000000000 */
[C---:B------:R-:W-:Y:S01]  /*0190*/  VIADD R3, R2.reuse, UR7 ;  /* 0x0000000702037c36 */ /* 0x040fe20008000000 */
[----:B------:R-:W-:-:S04]  /*01a0*/  LEA.HI R4, R2, R2, RZ, 0x1c ;  /* 0x0000000202047211 */ /* 0x000fc800078fe0ff */
[----:B------:R-:W-:Y:S01]  /*01b0*/  LEA.HI R5, R3, R3, RZ, 0x1c ;  /* 0x0000000303057211 */ /* 0x000fe200078fe0ff */
[----:B0-----:R-:W-:-:S06]  /*01c0*/  ULEA UR4, UR5, UR4, 0x18 ;  /* 0x0000000405047291 */ /* 0x001fcc000f8ec0ff */
[----:B------:R-:W-:Y:S02]  /*01d0*/  LEA R3, R4, UR4, 0x2 ;  /* 0x0000000404037c11 */ /* 0x000fe4000f8e10ff */
[----:B------:R-:W-:Y:S01]  /*01e0*/  LEA R4, R5, UR4, 0x2 ;  /* 0x0000000405047c11 */ /* 0x000fe2000f8e10ff */
[----:B------:R-:W-:Y:S01]  /*01f0*/  IMAD.MOV.U32 R5, RZ, RZ, 0x1 ;  /* 0x00000001ff057424 */ /* 0x000fe200078e00ff */
[----:B------:R-:W-:Y:S01]  /*0200*/  UMOV UR5, UR7 ;  /* 0x0000000700057c82 */ /* 0x000fe20008000000 */
[----:B--2---:R0:W-:Y:S04]  /*0210*/  STS [R3], R6 ;  /* 0x0000000603007388 */ /* 0x0041e80000000800 */
[----:B---3--:R0:W-:Y:S02]  /*0220*/  STS [R4], R9 ;  /* 0x0000000904007388 */ /* 0x0081e40000000800 */
.L_x_25:
[----:B------:R-:W-:Y:S01]  /*0230*/  BAR.SYNC.DEFER_BLOCKING 0x0 ;  /* 0x0000000000007b1d */ /* 0x000fe20000010000 */
[----:B------:R-:W-:-:S05]  /*0240*/  ISETP.GE.U32.AND P0, PT, R2, UR5, PT ;  /* 0x0000000502007c0c */ /* 0x000fca000bf06070 */
[----:B------:R-:W-:Y:S08]  /*0250*/  BSSY.RECONVERGENT B0, `(.L_x_23) ;  /* 0x000000f000007945 */ /* 0x000ff00003800200 */
[----:B-1----:R-:W-:Y:S05]  /*0260*/  @P0 BRA `(.L_x_24) ;  /* 0x0000000000340947 */ /* 0x002fea0003800000 */
[----:B0-----:R-:W-:-:S05]  /*0270*/  IMAD.SHL.U32 R6, R5, 0x200, RZ ;  /* 0x0000020005067824 */ /* 0x001fca00078e00ff */
[----:B------:R-:W-:-:S05]  /*0280*/  SHF.R.S32.HI R6, RZ, 0x8, R6 ;  /* 0x00000008ff067819 */ /* 0x000fca0000011406 */
[----:B------:R-:W-:-:S04]  /*0290*/  IMAD R6, R6, R2, R5 ;  /* 0x0000000206067224 */ /* 0x000fc800078e0205 */
[----:B------:R-:W-:-:S04]  /*02a0*/  VIADD R7, R6, 0xffffffff ;  /* 0xffffffff06077836 */ /* 0x000fc80000000000 */
        /* <DEDUP_REMOVED lines=9> */
.L_x_24:
[----:B------:R-:W-:Y:S05]  /*0340*/  BSYNC.RECONVERGENT B0 ;  /* 0x0000000000007941 */ /* 0x000fea0003800200 */
.L_x_23:
[----:B------:R-:W-:Y:S01]  /*0350*/  UISETP.GT.U32.AND UP0, UPT, UR5, 0x1, UPT ;  /* 0x000000010500788c */ /* 0x000fe2000bf04070 */
[----:B------:R-:W-:Y:S01]  /*0360*/  IMAD.SHL.U32 R5, R5, 0x2, RZ ;  /* 0x0000000205057824 */ /* 0x000fe200078e00ff */
[----:B------:R-:W-:-:S07]  /*0370*/  USHF.R.U32.HI UR6, URZ, 0x1, UR5 ;  /* 0x00000001ff067899 */ /* 0x000fce0008011605 */
[----:B------:R-:W-:Y:S01]  /*0380*/  UMOV UR5, UR6 ;  /* 0x0000000600057c82 */ /* 0x000fe20008000000 */
[----:B------:R-:W-:Y:S05]  /*0390*/  BRA.U UP0, `(.L_x_25) ;  /* 0xfffffffd00a47547 */ /* 0x000fea000b83ffff */
[----:B------:R-:W-:Y:S01]  /*03a0*/  ISETP.NE.AND P0, PT, R2, RZ, PT ;  /* 0x000000ff0200720c */ /* 0x000fe20003f05270 */
[----:B------:R-:W-:-:S12]  /*03b0*/  BSSY.RECONVERGENT B0, `(.L_x_26) ;  /* 0x000000e000007945 */ /* 0x000fd80003800200 */
[----:B------:R-:W-:Y:S05]  /*03c0*/  @P0 BRA `(.L_x_27) ;  /* 0x0000000000300947 */ /* 0x000fea0003800000 */
[----:B------:R-:W2:Y:S01]  /*03d0*/  LDC R11, c[0x0][0x39c] ;  /* 0x0000e700ff0b7b82 */ /* 0x000ea20000000800 */
[----:B------:R-:W-:-:S04]  /*03e0*/  USHF.L.U32 UR5, UR7, 0x1, URZ ;  /* 0x0000000107057899 */ /* 0x000fc800080006ff */
[----:B------:R-:W-:-:S03]  /*03f0*/  UIADD3 UR6, UPT, UPT, UR5, -0x1, URZ ;  /* 0xffffffff05067890 */ /* 0x000fc6000fffe0ff */
[----:B01----:R-:W0:Y:S01]  /*0400*/  LDC.64 R6, c[0x0][0x390] ;  /* 0x0000e400ff067b82 */ /* 0x003e220000000a00 */
[----:B------:R-:W-:-:S04]  /*0410*/  ULEA.HI UR6, UR6, UR5, URZ, 0x1c ;  /* 0x0000000506067291 */ /* 0x000fc8000f8fe0ff */
[----:B------:R-:W-:-:S09]  /*0420*/  ULEA UR6, UR6, UR4, 0x2 ;  /* 0x0000000406067291 */ /* 0x000fd2000f8e10ff */
[----:B------:R-:W1:Y:S01]  /*0430*/  LDS R9, [UR6+-0x4] ;  /* 0xfffffc06ff097984 */ /* 0x000e620008000800 */
[----:B--2---:R-:W-:-:S03]  /*0440*/  ISETP.NE.AND P0, PT, R11, RZ, PT ;  /* 0x000000ff0b00720c */ /* 0x004fc60003f05270 */
[----:B------:R-:W-:Y:S10]  /*0450*/  STS [UR6+-0x4], RZ ;  /* 0xfffffcffff007988 */ /* 0x000ff40008000806 */
[----:B------:R-:W0:Y:S02]  /*0460*/  @!P0 S2R R11, SR_CTAID.X ;  /* 0x00000000000b8919 */ /* 0x000e240000002500 */
[----:B0-----:R-:W-:-:S05]  /*0470*/  IMAD.WIDE R6, R11, 0x4, R6 ;  /* 0x000000040b067825 */ /* 0x001fca00078e0206 */
[----:B-1----:R2:W-:Y:S02]  /*0480*/  STG.E desc[UR10][R6.64], R9 ;  /* 0x0000000906007986 */ /* 0x0025e4000c10190a */
.L_x_27:
[----:B------:R-:W-:Y:S05]  /*0490*/  BSYNC.RECONVERGENT B0 ;  /* 0x0000000000007941 */ /* 0x000fea0003800200 */
.L_x_26:
[----:B------:R-:W-:-:S05]  /*04a0*/  UMOV UR5, 0x1 ;  /* 0x0000000100057882 */ /* 0x000fca0000000000 */
.L_x_30:
[----:B------:R-:W-:Y:S01]  /*04b0*/  BAR.SYNC.DEFER_BLOCKING 0x0 ;  /* 0x0000000000007b1d */ /* 0x000fe20000010000 */
[----:B------:R-:W-:Y:S01]  /*04c0*/  ISETP.GE.U32.AND P0, PT, R2, UR5, PT ;  /* 0x0000000502007c0c */ /* 0x000fe2000bf06070 */
[----:B------:R-:W-:Y:S01]  /*04d0*/  USHF.L.U32 UR5, UR5, 0x1, URZ ;  /* 0x0000000105057899 */ /* 0x000fe200080006ff */
[----:B0-2---:R-:W-:-:S03]  /*04e0*/  SHF.R.U32.HI R9, RZ, 0x1, R5 ;  /* 0x00000001ff097819 */ /* 0x005fc60000011605 */
[----:B------:R-:W-:Y:S08]  /*04f0*/  BSSY.RECONVERGENT B0, `(.L_x_28) ;  /* 0x0000011000007945 */ /* 0x000ff00003800200 */
[----:B------:R-:W-:Y:S05]  /*0500*/  @P0 BRA `(.L_x_29) ;  /* 0x00000000003c0947 */ /* 0x000fea0003800000 */
[----:B------:R-:W-:-:S05]  /*0510*/  IMAD.SHL.U32 R5, R5, 0x100, RZ ;  /* 0x0000010005057824 */ /* 0x000fca00078e00ff */
[----:B------:R-:W-:-:S04]  /*0520*/  SHF.R.S32.HI R5, RZ, 0x8, R5 ;  /* 0x00000008ff057819 */ /* 0x000fc80000011405 */
[----:B------:R-:W-:-:S05]  /*0530*/  LOP3.LUT R5, R5, 0xfffffffe, RZ, 0xc0, !PT ;  /* 0xfffffffe05057812 */ /* 0x000fca00078ec0ff */
[----:B------:R-:W-:-:S04]  /*0540*/  IMAD R5, R5, R2, R9 ;  /* 0x0000000205057224 */ /* 0x000fc800078e0209 */
[----:B------:R-:W-:-:S04]  /*0550*/  VIADD R6, R5, 0xffffffff ;  /* 0xffffffff05067836 */ /* 0x000fc80000000000 */
[----:B-1----:R-:W-:Y:S01]  /*0560*/  IMAD.IADD R7, R9, 0x1, R6 ;  /* 0x0000000109077824 */ /* 0x002fe200078e0206 */
        /* <DEDUP_REMOVED lines=9> */
.L_x_29:
[----:B------:R-:W-:Y:S05]  /*0600*/  BSYNC.RECONVERGENT B0 ;  /* 0x0000000000007941 */ /* 0x000fea0003800200 */
.L_x_28:
[----:B------:R-:W-:Y:S01]  /*0610*/  UISETP.GT.U32.AND UP0, UPT, UR5, UR7, UPT ;  /* 0x000000070500728c */ /* 0x000fe2000bf04070 */
[----:B0-----:R-:W-:-:S08]  /*0620*/  IMAD.MOV.U32 R5, RZ, RZ, R9 ;  /* 0x000000ffff057224 */ /* 0x001fd000078e0009 */
[----:B------:R-:W-:Y:S05]  /*0630*/  BRA.U !UP0, `(.L_x_30) ;  /* 0xfffffffd089c7547 */ /* 0x000fea000b83ffff */
[----:B------:R-:W0:Y:S01]  /*0640*/  LDS R3, [R3] ;  /* 0x0000000003037984 */ /* 0x000e220000000800 */
[----:B-1----:R-:W1:Y:S03]  /*0650*/  LDC.64 R6, c[0x0][0x380] ;  /* 0x0000e000ff067b82 */ /* 0x002e660000000a00 */
[----:B------:R-:W2:Y:S01]  /*0660*/  LDS R5, [R4] ;  /* 0x0000000004057984 */ /* 0x000ea20000000800 */
[----:B-1----:R-:W-:-:S03]  /*0670*/  IMAD.WIDE R6, R0, 0x4, R6 ;  /* 0x0000000400067825 */ /* 0x002fc600078e0206 */
[----:B------:R-:W-:-:S05]  /*0680*/  IADD3 R8, P0, PT, R6, UR8, RZ ;  /* 0x0000000806087c10 */ /* 0x000fca000ff1e0ff */
[----:B------:R-:W-:Y:S01]  /*0690*/  IMAD.X R9, RZ, RZ, R7, P0 ;  /* 0x000000ffff097224 */ /* 0x000fe200000e0607 */
[----:B0-----:R-:W-:Y:S04]  /*06a0*/  STG.E desc[UR10][R6.64], R3 ;  /* 0x0000000306007986 */ /* 0x001fe8000c10190a */
[----:B--2---:R-:W-:Y:S01]  /*06b0*/  STG.E desc[UR10][R8.64], R5 ;  /* 0x0000000508007986 */ /* 0x004fe2000c10190a */
[----:B------:R-:W-:Y:S05]  /*06c0*/  EXIT ;  /* 0x000000000000794d */ /* 0x000fea0003800000 */
.L_x_31:
        /* <DEDUP_REMOVED lines=11> */
.L_x_36:


//--------------------- .text._Z11uniform_addPfS_iii --------------------------
	.section	.text._Z11uniform_addPfS_iii,"ax",@progbits
	.align	128
        .global         _Z11uniform_addPfS_iii
        .type           _Z11uniform_addPfS_iii,@function
        .size           _Z11uniform_addPfS_iii,(.L_x_37 - _Z11uniform_addPfS_iii)
        .other          _Z11uniform_addPfS_iii,@"STO_CUDA_ENTRY STV_DEFAULT"
_Z11uniform_addPfS_iii:
.text._Z11uniform_addPfS_iii:
[----:B------:R-:W-:Y:S01]  /*0000*/  LDC R1, c[0x0][0x37c] ;  /* 0x0000df00ff017b82 */ /* 0x000fe20000000800 */
[----:B------:R-:W0:Y:S07]  /*0010*/  S2R R13, SR_TID.X ;  /* 0x00000000000d7919 */ /* 0x000e2e0000002100 */
[----:B------:R-:W1:Y:S01]  /*0020*/  S2UR UR4, SR_CTAID.X ;  /* 0x00000000000479c3 */ /* 0x000e620000002500 */
[----:B------:R-:W2:Y:S01]  /*0030*/  LDCU.64 UR6, c[0x0][0x358] ;  /* 0x00006b00ff0677ac */ /* 0x000ea20008000a00 */
[----:B------:R-:W3:Y:S01]  /*0040*/  LDCU UR8, c[0x0][0x398] ;  /* 0x00007300ff0877ac */ /* 0x000ee20008000800 */
[----:B0-----:R-:W-:-:S13]  /*0050*/  ISETP.NE.AND P0, PT, R13, RZ, PT ;  /* 0x000000ff0d00720c */ /* 0x001fda0003f05270 */
[----:B------:R-:W1:Y:S08]  /*0060*/  @!P0 LDC R5, c[0x0][0x394] ;  /* 0x0000e500ff058b82 */ /* 0x000e700000000800 */
[----:B------:R-:W0:Y:S01]  /*0070*/  @!P0 LDC.64 R2, c[0x0][0x388] ;  /* 0x0000e200ff028b82 */ /* 0x000e220000000a00 */
[----:B-1----:R-:W-:-:S05]  /*0080*/  @!P0 IADD3 R5, PT, PT, R5, UR4, RZ ;  /* 0x0000000405058c10 */ /* 0x002fca000fffe0ff */
[----:B0-----:R-:W-:Y:S02]  /*0090*/  @!P0 IMAD.WIDE.U32 R2, R5, 0x4, R2 ;  /* 0x0000000405028825 */ /* 0x001fe400078e0002 */
[----:B------:R-:W0:Y:S03]  /*00a0*/  LDC R8, c[0x0][0x360] ;  /* 0x0000d800ff087b82 */ /* 0x000e260000000800 */
[----:B--2---:R1:W2:Y:S01]  /*00b0*/  @!P0 LDG.E R0, desc[UR6][R2.64] ;  /* 0x0000000602008981 */ /* 0x0042a2000c1e1900 */
[----:B------:R-:W-:-:S04]  /*00c0*/  USHF.L.U32 UR4, UR4, 0x8, URZ ;  /* 0x0000000804047899 */ /* 0x000fc800080006ff */
[----:B------:R-:W4:Y:S01]  /*00d0*/  S2UR UR5, SR_CgaCtaId ;  /* 0x00000000000579c3 */ /* 0x000f220000008800 */
[----:B------:R-:W-:-:S07]  /*00e0*/  USHF.R.S32.HI UR4, URZ, 0x8, UR4 ;  /* 0x00000008ff047899 */ /* 0x000fce0008011404 */
[----:B------:R-:W1:Y:S01]  /*00f0*/  LDC.64 R4, c[0x0][0x380] ;  /* 0x0000e000ff047b82 */ /* 0x000e620000000a00 */
[----:B0-----:R-:W-:Y:S01]  /*0100*/  IMAD R6, R8, UR4, RZ ;  /* 0x0000000408067c24 */ /* 0x001fe2000f8e02ff */
[----:B------:R-:W-:-:S04]  /*0110*/  UMOV UR4, 0x400 ;  /* 0x0000040000047882 */ /* 0x000fc80000000000 */
[----:B------:R-:W-:Y:S01]  /*0120*/  LEA R6, R6, R13, 0x1 ;  /* 0x0000000d06067211 */ /* 0x000fe200078e08ff */
[----:B----4-:R-:W-:-:S03]  /*0130*/  ULEA UR4, UR5, UR4, 0x18 ;  /* 0x0000000405047291 */ /* 0x010fc6000f8ec0ff */
[----:B---3--:R-:W-:-:S05]  /*0140*/  IADD3 R7, PT, PT, R6, UR8, RZ ;  /* 0x0000000806077c10 */ /* 0x008fca000fffe0ff */
[C---:B-1----:R-:W-:Y:S01]  /*0150*/  IMAD.WIDE.U32 R2, R7.reuse, 0x4, R4 ;  /* 0x0000000407027825 */ /* 0x042fe200078e0004 */
[----:B--2---:R-:W-:Y:S01]  /*0160*/  @!P0 STS [UR4], R0 ;  /* 0x00000000ff008988 */ /* 0x004fe20008000804 */
[----:B------:R-:W-:Y:S06]  /*0170*/  BAR.SYNC.DEFER_BLOCKING 0x0 ;  /* 0x0000000000007b1d */ /* 0x000fec0000010000 */
[----:B------:R-:W2:Y:S01]  /*0180*/  LDG.E R9, desc[UR6][R2.64] ;  /* 0x0000000602097981 */ /* 0x000ea2000c1e1900 */
[----:B------:R-:W-:-:S03]  /*0190*/  IADD3 R7, PT, PT, R7, R8, RZ ;  /* 0x0000000807077210 */ /* 0x000fc60007ffe0ff */
[----:B------:R-:W2:Y:S01]  /*01a0*/  LDS R6, [UR4] ;  /* 0x00000004ff067984 */ /* 0x000ea20008000800 */
[----:B------:R-:W0:Y:S01]  /*01b0*/  LDCU UR4, c[0x0][0x390] ;  /* 0x00007200ff0477ac */ /* 0x000e220008000800 */
[----:B------:R-:W-:Y:S01]  /*01c0*/  IMAD.WIDE.U32 R4, R7, 0x4, R4 ;  /* 0x0000000407047825 */ /* 0x000fe200078e0004 */
[----:B------:R-:W-:-:S03]  /*01d0*/  IADD3 R7, PT, PT, R13, R8, RZ ;  /* 0x000000080d077210 */ /* 0x000fc60007ffe0ff */
[----:B--2---:R-:W-:-:S05]  /*01e0*/  FADD R9, R6, R9 ;  /* 0x0000000906097221 */ /* 0x004fca0000000000 */
[----:B------:R-:W-:Y:S04]  /*01f0*/  STG.E desc[UR6][R2.64], R9 ;  /* 0x0000000902007986 */ /* 0x000fe8000c101906 */
[----:B------:R-:W2:Y:S01]  /*0200*/  LDG.E R11, desc[UR6][R4.64] ;  /* 0x00000006040b7981 */ /* 0x000ea2000c1e1900 */
[----:B0-----:R-:W-:-:S04]  /*0210*/  ISETP.GE.U32.AND P0, PT, R7, UR4, PT ;  /* 0x0000000407007c0c */ /* 0x001fc8000bf06070 */
[----:B------:R-:W-:-:S05]  /*0220*/  FSEL R7, RZ, 1, P0 ;  /* 0x3f800000ff077808 */ /* 0x000fca0000000000 */
[----:B--2---:R-:W-:-:S05]  /*0230*/  FFMA R7, R6, R7, R11 ;  /* 0x0000000706077223 */ /* 0x004fca000000000b */
[----:B------:R-:W-:Y:S01]  /*0240*/  STG.E desc[UR6][R4.64], R7 ;  /* 0x0000000704007986 */ /* 0x000fe2000c101906 */
[----:B------:R-:W-:Y:S05]  /*0250*/  EXIT ;  /* 0x000000000000794d */ /* 0x000fea0003800000 */
.L_x_32:
        /* <DEDUP_REMOVED lines=10> */
.L_x_37:


//--------------------- .nv.shared._Z4scanILb0ELb1EEvPfPKfS0_iii --------------------------
	.section	.nv.shared._Z4scanILb0ELb1EEvPfPKfS0_iii,"aw",@nobits
	.sectionflags	@""
	.align	16
	.zero		1024


//--------------------- .nv.shared.reserved.0     --------------------------
	.section	.nv.shared.reserved.0,"aw",@nobits
	.weak		__nv_reservedSMEM_offset_0_alias
	.size		__nv_reservedSMEM_offset_0_alias, 0, 64
	.other		__nv_reservedSMEM_offset_0_alias,@"STO_CUDA_RESERVED_SHARED STV_DEFAULT"
__nv_reservedSMEM_offset_0_alias:
	.zero		0
	.zero		64


//--------------------- .nv.shared._Z4scanILb0ELb0EEvPfPKfS0_iii --------------------------
	.section	.nv.shared._Z4scanILb0ELb0EEvPfPKfS0_iii,"aw",@nobits
	.sectionflags	@""
	.align	16
	.zero		1024


//--------------------- .nv.shared._Z4scanILb1ELb1EEvPfPKfS0_iii --------------------------
	.section	.nv.shared._Z4scanILb1ELb1EEvPfPKfS0_iii,"aw",@nobits
	.sectionflags	@""
	.align	16
	.zero		1024


//--------------------- .nv.shared._Z4scanILb1ELb0EEvPfPKfS0_iii --------------------------
	.section	.nv.shared._Z4scanILb1ELb0EEvPfPKfS0_iii,"aw",@nobits
	.sectionflags	@""
	.align	16
	.zero		1024


//--------------------- .nv.shared._Z11uniform_addPfS_iii --------------------------
	.section	.nv.shared._Z11uniform_addPfS_iii,"aw",@nobits
	.sectionflags	@""
	.align	16
.nv.shared._Z11uniform_addPfS_iii:
	.zero		1040


//--------------------- .nv.constant0._Z4scanILb0ELb1EEvPfPKfS0_iii --------------------------
	.section	.nv.constant0._Z4scanILb0ELb1EEvPfPKfS0_iii,"a",@progbits
	.sectionflags	@""
	.align	4
.nv.constant0._Z4scanILb0ELb1EEvPfPKfS0_iii:
	.zero		932


//--------------------- .nv.constant0._Z4scanILb0ELb0EEvPfPKfS0_iii --------------------------
	.section	.nv.constant0._Z4scanILb0ELb0EEvPfPKfS0_iii,"a",@progbits
	.sectionflags	@""
	.align	4
.nv.constant0._Z4scanILb0ELb0EEvPfPKfS0_iii:
	.zero		932


//--------------------- .nv.constant0._Z4scanILb1ELb1EEvPfPKfS0_iii --------------------------
	.section	.nv.constant0._Z4scanILb1ELb1EEvPfPKfS0_iii,"a",@progbits
	.sectionflags	@""
	.align	4
.nv.constant0._Z4scanILb1ELb1EEvPfPKfS0_iii:
	.zero		932


//--------------------- .nv.constant0._Z4scanILb1ELb0EEvPfPKfS0_iii --------------------------
	.section	.nv.constant0._Z4scanILb1ELb0EEvPfPKfS0_iii,"a",@progbits
	.sectionflags	@""
	.align	4
.nv.constant0._Z4scanILb1ELb0EEvPfPKfS0_iii:
	.zero		932


//--------------------- .nv.constant0._Z11uniform_addPfS_iii --------------------------
	.section	.nv.constant0._Z11uniform_addPfS_iii,"a",@progbits
	.sectionflags	@""
	.align	4
.nv.constant0._Z11uniform_addPfS_iii:
	.zero		924


//--------------------- SYMBOLS --------------------------

	.type		.nv.reservedSmem.offset0,@object
	.size		.nv.reservedSmem.offset0,0x4
	.type		.nv.reservedSmem.cap,@object
	.size		.nv.reservedSmem.cap,0x4
